	.target	sm_90a

	.elftype	@"ET_EXEC"


//--------------------- .note.nv.tkinfo           --------------------------
	.section	.note.nv.tkinfo,"",@"SHT_NOTE"
	.sectionflags	@"SHF_NOTE_NV_TKINFO"
	.tkinfo
        /*0018*/ 	.word	0x00000002
        /*0030*/ 	.string	""
        /*0030*/ 	.string	"ptxas"
        /*0030*/ 	.string	"Cuda compilation tools, release 13.0, V13.0.88"
        /*0030*/ 	.string	"Build cuda_13.0.r13.0/compiler.36424714_0"
        /*0030*/ 	.string	"-arch sm_90a -m 64 "



//--------------------- .note.nv.cuinfo           --------------------------
	.section	.note.nv.cuinfo,"",@"SHT_NOTE"
	.sectionflags	@"SHF_NOTE_NV_CUINFO"
        /*0018*/ 	.short	0x0002
        /*001a*/ 	.short	0x005a
        /*001c*/ 	.short	0x0082
	.zero		2


//--------------------- .nv.info                  --------------------------
	.section	.nv.info,"",@"SHT_CUDA_INFO"
	.align	4


	//----- nvinfo : EIATTR_REGCOUNT
	.align		4
        /*0000*/ 	.byte	0x04, 0x2f
        /*0002*/ 	.short	(.L_16 - .L_15)
	.align		4
.L_15:
        /*0004*/ 	.word	index@(_ZN7cutlass13device_kernelINS_4gemm6kernel13GemmUniversalIN4cute5tupleIJiiiiEEENS1_10collective13CollectiveMmaINS1_39MainloopSm90TmaGmmaRmemAWarpSpecializedILi14ENS5_IJNS4_1CILi1EEESB_SB_EEENS1_32KernelTmaWarpSpecializedPingpongEEENS5_IJNSA_ILi64EEESF_NSA_ILi32EEEEEEfNS5_IJSB_llEEEfSI_NS4_8TiledMMAINS4_8MMA_AtomIJNS4_4SM904GMMA29MMA_64x64x8_F32TF32TF32_RS_TNILNSM_7ScaleInE1ELSO_1EEEEEENS4_6LayoutISC_NS5_IJNSA_ILi0EEESS_SS_EEEEENS5_IJNS4_10UnderscoreESV_SV_EEEEENS4_13SM90_TMA_LOADENS4_14ComposedLayoutINS4_7SwizzleILi1ELi4ELi3EEENS4_18smem_ptr_flag_bitsILi32EEENSR_INS5_IJNSA_ILi8EEES14_EEENS5_IJSB_S14_EEEEEEENS4_9Copy_AtomIJNS4_39AutoVectorizingCopyWithAssumedAlignmentILi128EEEfEEENS4_8identityESY_S18_vS1D_EENS_8epilogue10collective6detail29Sm90TmaWarpSpecializedAdapterINS1G_15DefaultEpilogueIfNS5_IJlSB_lEEES1K_NS1F_6thread17LinearCombinationIfLi1EffLNS1L_9ScaleType4KindE0ELNS_15FloatRoundStyleE2EfEENS1_15EpilogueDefaultEEEEEvvEEEEvNT_6ParamsE)
        /*0008*/ 	.word	0x000000a8


	//----- nvinfo : EIATTR_FRAME_SIZE
	.align		4
.L_16:
        /*000c*/ 	.byte	0x04, 0x11
        /*000e*/ 	.short	(.L_18 - .L_17)
	.align		4
.L_17:
        /*0010*/ 	.word	index@(_ZN7cutlass13device_kernelINS_4gemm6kernel13GemmUniversalIN4cute5tupleIJiiiiEEENS1_10collective13CollectiveMmaINS1_39MainloopSm90TmaGmmaRmemAWarpSpecializedILi14ENS5_IJNS4_1CILi1EEESB_SB_EEENS1_32KernelTmaWarpSpecializedPingpongEEENS5_IJNSA_ILi64EEESF_NSA_ILi32EEEEEEfNS5_IJSB_llEEEfSI_NS4_8TiledMMAINS4_8MMA_AtomIJNS4_4SM904GMMA29MMA_64x64x8_F32TF32TF32_RS_TNILNSM_7ScaleInE1ELSO_1EEEEEENS4_6LayoutISC_NS5_IJNSA_ILi0EEESS_SS_EEEEENS5_IJNS4_10UnderscoreESV_SV_EEEEENS4_13SM90_TMA_LOADENS4_14ComposedLayoutINS4_7SwizzleILi1ELi4ELi3EEENS4_18smem_ptr_flag_bitsILi32EEENSR_INS5_IJNSA_ILi8EEES14_EEENS5_IJSB_S14_EEEEEEENS4_9Copy_AtomIJNS4_39AutoVectorizingCopyWithAssumedAlignmentILi128EEEfEEENS4_8identityESY_S18_vS1D_EENS_8epilogue10collective6detail29Sm90TmaWarpSpecializedAdapterINS1G_15DefaultEpilogueIfNS5_IJlSB_lEEES1K_NS1F_6thread17LinearCombinationIfLi1EffLNS1L_9ScaleType4KindE0ELNS_15FloatRoundStyleE2EfEENS1_15EpilogueDefaultEEEEEvvEEEEvNT_6ParamsE)
        /*0014*/ 	.word	0x00000000


	//----- nvinfo : EIATTR_MIN_STACK_SIZE
	.align		4
.L_18:
        /*0018*/ 	.byte	0x04, 0x12
        /*001a*/ 	.short	(.L_20 - .L_19)
	.align		4
.L_19:
        /*001c*/ 	.word	index@(_ZN7cutlass13device_kernelINS_4gemm6kernel13GemmUniversalIN4cute5tupleIJiiiiEEENS1_10collective13CollectiveMmaINS1_39MainloopSm90TmaGmmaRmemAWarpSpecializedILi14ENS5_IJNS4_1CILi1EEESB_SB_EEENS1_32KernelTmaWarpSpecializedPingpongEEENS5_IJNSA_ILi64EEESF_NSA_ILi32EEEEEEfNS5_IJSB_llEEEfSI_NS4_8TiledMMAINS4_8MMA_AtomIJNS4_4SM904GMMA29MMA_64x64x8_F32TF32TF32_RS_TNILNSM_7ScaleInE1ELSO_1EEEEEENS4_6LayoutISC_NS5_IJNSA_ILi0EEESS_SS_EEEEENS5_IJNS4_10UnderscoreESV_SV_EEEEENS4_13SM90_TMA_LOADENS4_14ComposedLayoutINS4_7SwizzleILi1ELi4ELi3EEENS4_18smem_ptr_flag_bitsILi32EEENSR_INS5_IJNSA_ILi8EEES14_EEENS5_IJSB_S14_EEEEEEENS4_9Copy_AtomIJNS4_39AutoVectorizingCopyWithAssumedAlignmentILi128EEEfEEENS4_8identityESY_S18_vS1D_EENS_8epilogue10collective6detail29Sm90TmaWarpSpecializedAdapterINS1G_15DefaultEpilogueIfNS5_IJlSB_lEEES1K_NS1F_6thread17LinearCombinationIfLi1EffLNS1L_9ScaleType4KindE0ELNS_15FloatRoundStyleE2EfEENS1_15EpilogueDefaultEEEEEvvEEEEvNT_6ParamsE)
        /*0020*/ 	.word	0x00000000
.L_20:


//--------------------- .nv.compat                --------------------------
	.section	.nv.compat,"",@"SHT_CUDA_COMPAT_INFO"
	.align	4
        /*0000*/ 	.byte	0x02, 0x09, 0x01, 0x00, 0x02, 0x02, 0x04, 0x00, 0x02, 0x05, 0x05, 0x00, 0x03, 0x07, 0x01, 0x01
        /*0010*/ 	.byte	0x02, 0x03, 0x01, 0x00, 0x02, 0x06, 0x01, 0x00, 0x04, 0x0b, 0x08, 0x00, 0x00, 0x00, 0x00, 0x00
        /*0020*/ 	.byte	0x00, 0x00, 0x00, 0x00


//--------------------- .nv.info._ZN7cutlass13device_kernelINS_4gemm6kernel13GemmUniversalIN4cute5tupleIJiiiiEEENS1_10collective13CollectiveMmaINS1_39MainloopSm90TmaGmmaRmemAWarpSpecializedILi14ENS5_IJNS4_1CILi1EEESB_SB_EEENS1_32KernelTmaWarpSpecializedPingpongEEENS5_IJNSA_ILi64EEESF_NSA_ILi32EEEEEEfNS5_IJSB_llEEEfSI_NS4_8TiledMMAINS4_8MMA_AtomIJNS4_4SM904GMMA29MMA_64x64x8_F32TF32TF32_RS_TNILNSM_7ScaleInE1ELSO_1EEEEEENS4_6LayoutISC_NS5_IJNSA_ILi0EEESS_SS_EEEEENS5_IJNS4_10UnderscoreESV_SV_EEEEENS4_13SM90_TMA_LOADENS4_14ComposedLayoutINS4_7SwizzleILi1ELi4ELi3EEENS4_18smem_ptr_flag_bitsILi32EEENSR_INS5_IJNSA_ILi8EEES14_EEENS5_IJSB_S14_EEEEEEENS4_9Copy_AtomIJNS4_39AutoVectorizingCopyWithAssumedAlignmentILi128EEEfEEENS4_8identityESY_S18_vS1D_EENS_8epilogue10collective6detail29Sm90TmaWarpSpecializedAdapterINS1G_15DefaultEpilogueIfNS5_IJlSB_lEEES1K_NS1F_6thread17LinearCombinationIfLi1EffLNS1L_9ScaleType4KindE0ELNS_15FloatRoundStyleE2EfEENS1_15EpilogueDefaultEEEEEvvEEEEvNT_6ParamsE --------------------------
	.section	.nv.info._ZN7cutlass13device_kernelINS_4gemm6kernel13GemmUniversalIN4cute5tupleIJiiiiEEENS1_10collective13CollectiveMmaINS1_39MainloopSm90TmaGmmaRmemAWarpSpecializedILi14ENS5_IJNS4_1CILi1EEESB_SB_EEENS1_32KernelTmaWarpSpecializedPingpongEEENS5_IJNSA_ILi64EEESF_NSA_ILi32EEEEEEfNS5_IJSB_llEEEfSI_NS4_8TiledMMAINS4_8MMA_AtomIJNS4_4SM904GMMA29MMA_64x64x8_F32TF32TF32_RS_TNILNSM_7ScaleInE1ELSO_1EEEEEENS4_6LayoutISC_NS5_IJNSA_ILi0EEESS_SS_EEEEENS5_IJNS4_10UnderscoreESV_SV_EEEEENS4_13SM90_TMA_LOADENS4_14ComposedLayoutINS4_7SwizzleILi1ELi4ELi3EEENS4_18smem_ptr_flag_bitsILi32EEENSR_INS5_IJNSA_ILi8EEES14_EEENS5_IJSB_S14_EEEEEEENS4_9Copy_AtomIJNS4_39AutoVectorizingCopyWithAssumedAlignmentILi128EEEfEEENS4_8identityESY_S18_vS1D_EENS_8epilogue10collective6detail29Sm90TmaWarpSpecializedAdapterINS1G_15DefaultEpilogueIfNS5_IJlSB_lEEES1K_NS1F_6thread17LinearCombinationIfLi1EffLNS1L_9ScaleType4KindE0ELNS_15FloatRoundStyleE2EfEENS1_15EpilogueDefaultEEEEEvvEEEEvNT_6ParamsE,"",@"SHT_CUDA_INFO"
	.sectionflags	@""
	.align	4


	//----- nvinfo : EIATTR_CUDA_API_VERSION
	.align		4
        /*0000*/ 	.byte	0x04, 0x37
        /*0002*/ 	.short	(.L_22 - .L_21)
.L_21:
        /*0004*/ 	.word	0x00000082


	//----- nvinfo : EIATTR_KPARAM_INFO
	.align		4
.L_22:
        /*0008*/ 	.byte	0x04, 0x17
        /*000a*/ 	.short	(.L_24 - .L_23)
.L_23:
        /*000c*/ 	.word	0x00000000
        /*0010*/ 	.short	0x0000
        /*0012*/ 	.short	0x0070
        /*0014*/ 	.byte	0x00, 0xf0, 0x01, 0x10


	//----- nvinfo : EIATTR_SPARSE_MMA_MASK
	.align		4
.L_24:
        /*0018*/ 	.byte	0x03, 0x50
        /*001a*/ 	.short	0x0000


	//----- nvinfo : EIATTR_MAXREG_COUNT
	.align		4
        /*001c*/ 	.byte	0x03, 0x1b
        /*001e*/ 	.short	0x00a8


	//----- nvinfo : EIATTR_NUM_BARRIERS
	.align		4
        /*0020*/ 	.byte	0x02, 0x4c
        /*0022*/ 	.byte	0x03
	.zero		1


	//----- nvinfo : EIATTR_EXTERNS
	.align		4
        /*0024*/ 	.byte	0x04, 0x0f
        /*0026*/ 	.short	(.L_26 - .L_25)


	//   ....[0]....
	.align		4
.L_25:
        /*0028*/ 	.word	index@(__assertfail)


	//----- nvinfo : EIATTR_MERCURY_ISA_VERSION
	.align		4
.L_26:
        /*002c*/ 	.byte	0x03, 0x5f
        /*002e*/ 	.short	0x0101


	//----- nvinfo : EIATTR_INT_WARP_WIDE_INSTR_OFFSETS
	.align		4
        /*0030*/ 	.byte	0x04, 0x31
        /*0032*/ 	.short	(.L_28 - .L_27)


	//   ....[0]....
.L_27:
        /*0034*/ 	.word	0x00000600


	//   ....[1]....
        /*0038*/ 	.word	0x00000610


	//   ....[2]....
        /*003c*/ 	.word	0x00000680


	//   ....[3]....
        /*0040*/ 	.word	0x00000690


	//   ....[4]....
        /*0044*/ 	.word	0x000006a0


	//   ....[5]....
        /*0048*/ 	.word	0x000006c0


	//   ....[6]....
        /*004c*/ 	.word	0x00000720


	//   ....[7]....
        /*0050*/ 	.word	0x00000740


	//----- nvinfo : EIATTR_COOP_GROUP_MASK_REGIDS
	.align		4
.L_28:
        /*0054*/ 	.byte	0x04, 0x29
        /*0056*/ 	.short	(.L_30 - .L_29)


	//   ....[0]....
.L_29:
        /*0058*/ 	.word	0xffffffff


	//   ....[1]....
        /*005c*/ 	.word	0xffffffff


	//   ....[2]....
        /*0060*/ 	.word	0xffffffff


	//   ....[3]....
        /*0064*/ 	.word	0xffffffff


	//   ....[4]....
        /*0068*/ 	.word	0xffffffff


	//   ....[5]....
        /*006c*/ 	.word	0xffffffff


	//   ....[6]....
        /*0070*/ 	.word	0xffffffff


	//   ....[7]....
        /*0074*/ 	.word	0xffffffff


	//   ....[8]....
        /*0078*/ 	.word	0xffffffff


	//   ....[9]....
        /*007c*/ 	.word	0xffffffff


	//   ....[10]....
        /*0080*/ 	.word	0xffffffff


	//   ....[11]....
        /*0084*/ 	.word	0xffffffff


	//   ....[12]....
        /*0088*/ 	.word	0xffffffff


	//   ....[13]....
        /*008c*/ 	.word	0xffffffff


	//   ....[14]....
        /*0090*/ 	.word	0xffffffff


	//   ....[15]....
        /*0094*/ 	.word	0xffffffff


	//   ....[16]....
        /*0098*/ 	.word	0xffffffff


	//   ....[17]....
        /*009c*/ 	.word	0xffffffff


	//   ....[18]....
        /*00a0*/ 	.word	0xffffffff


	//   ....[19]....
        /*00a4*/ 	.word	0x0500000f


	//   ....[20]....
        /*00a8*/ 	.word	0x0500000f


	//   ....[21]....
        /*00ac*/ 	.word	0x0500000f


	//   ....[22]....
        /*00b0*/ 	.word	0x0500000f


	//   ....[23]....
        /*00b4*/ 	.word	0x0500000f


	//----- nvinfo : EIATTR_COOP_GROUP_INSTR_OFFSETS
	.align		4
.L_30:
        /*00b8*/ 	.byte	0x04, 0x28
        /*00ba*/ 	.short	(.L_32 - .L_31)


	//   ....[0]....
.L_31:
        /*00bc*/ 	.word	0x00000050


	//   ....[1]....
        /*00c0*/ 	.word	0x00000080


	//   ....[2]....
        /*00c4*/ 	.word	0x00000180


	//   ....[3]....
        /*00c8*/ 	.word	0x00000500


	//   ....[4]....
        /*00cc*/ 	.word	0x00000540


	//   ....[5]....
        /*00d0*/ 	.word	0x00000580


	//   ....[6]....
        /*00d4*/ 	.word	0x00001820


	//   ....[7]....
        /*00d8*/ 	.word	0x00002100


	//   ....[8]....
        /*00dc*/ 	.word	0x00002210


	//   ....[9]....
        /*00e0*/ 	.word	0x000025b0


	//   ....[10]....
        /*00e4*/ 	.word	0x00002650


	//   ....[11]....
        /*00e8*/ 	.word	0x00002b50


	//   ....[12]....
        /*00ec*/ 	.word	0x00002be0


	//   ....[13]....
        /*00f0*/ 	.word	0x00003120


	//   ....[14]....
        /*00f4*/ 	.word	0x000031b0


	//   ....[15]....
        /*00f8*/ 	.word	0x00003790


	//   ....[16]....
        /*00fc*/ 	.word	0x00003890


	//   ....[17]....
        /*0100*/ 	.word	0x00003cb0


	//   ....[18]....
        /*0104*/ 	.word	0x00003d50


	//   ....[19]....
        /*0108*/ 	.word	0x000083c0


	//   ....[20]....
        /*010c*/ 	.word	0x00008520


	//   ....[21]....
        /*0110*/ 	.word	0x000085f0


	//   ....[22]....
        /*0114*/ 	.word	0x00008770


	//   ....[23]....
        /*0118*/ 	.word	0x00008840


	//----- nvinfo : EIATTR_REG_RECONFIG
	.align		4
.L_32:
        /*011c*/ 	.byte	0x01, 0x54
	.zero		2


	//----- nvinfo : EIATTR_SYSCALL_OFFSETS
	.align		4
        /*0120*/ 	.byte	0x04, 0x46
        /*0122*/ 	.short	(.L_34 - .L_33)


	//   ....[0]....
.L_33:
        /*0124*/ 	.word	0x00001950


	//   ....[1]....
        /*0128*/ 	.word	0x00001a90


	//   ....[2]....
        /*012c*/ 	.word	0x00001b80


	//   ....[3]....
        /*0130*/ 	.word	0x00006950


	//   ....[4]....
        /*0134*/ 	.word	0x00006a80


	//----- nvinfo : EIATTR_MBARRIER_INSTR_OFFSETS
	.align		4
.L_34:
        /*0138*/ 	.byte	0x04, 0x39
        /*013a*/ 	.short	(.L_36 - .L_35)


	//   ....[0]....
.L_35:
        /*013c*/ 	.word	0x00000320
        /*0140*/ 	.word	0x000000ff
        /*0144*/ 	.word	0x00000000
        /*0148*/ 	.short	0x0100
        /*014a*/ 	.byte	0x05
	.zero		1


	//   ....[1]....
        /*014c*/ 	.word	0x00000330
        /*0150*/ 	.word	0x000000ff
        /*0154*/ 	.word	0x00000070
        /*0158*/ 	.short	0x0100
        /*015a*/ 	.byte	0x05
	.zero		1


	//   ....[2]....
        /*015c*/ 	.word	0x00000340
        /*0160*/ 	.word	0x000000ff
        /*0164*/ 	.word	0x00000008
        /*0168*/ 	.short	0x0100
        /*016a*/ 	.byte	0x05
	.zero		1


	//   ....[3]....
        /*016c*/ 	.word	0x00000350
        /*0170*/ 	.word	0x000000ff
        /*0174*/ 	.word	0x00000078
        /*0178*/ 	.short	0x0100
        /*017a*/ 	.byte	0x05
	.zero		1


	//   ....[4]....
        /*017c*/ 	.word	0x00000360
        /*0180*/ 	.word	0x000000ff
        /*0184*/ 	.word	0x00000010
        /*0188*/ 	.short	0x0100
        /*018a*/ 	.byte	0x05
	.zero		1


	//   ....[5]....
        /*018c*/ 	.word	0x00000370
        /*0190*/ 	.word	0x000000ff
        /*0194*/ 	.word	0x00000080
        /*0198*/ 	.short	0x0100
        /*019a*/ 	.byte	0x05
	.zero		1


	//   ....[6]....
        /*019c*/ 	.word	0x00000380
        /*01a0*/ 	.word	0x000000ff
        /*01a4*/ 	.word	0x00000018
        /*01a8*/ 	.short	0x0100
        /*01aa*/ 	.byte	0x05
	.zero		1


	//   ....[7]....
        /*01ac*/ 	.word	0x00000390
        /*01b0*/ 	.word	0x000000ff
        /*01b4*/ 	.word	0x00000088
        /*01b8*/ 	.short	0x0100
        /*01ba*/ 	.byte	0x05
	.zero		1


	//   ....[8]....
        /*01bc*/ 	.word	0x000003a0
        /*01c0*/ 	.word	0x000000ff
        /*01c4*/ 	.word	0x00000020
        /*01c8*/ 	.short	0x0100
        /*01ca*/ 	.byte	0x05
	.zero		1


	//   ....[9]....
        /*01cc*/ 	.word	0x000003b0
        /*01d0*/ 	.word	0x000000ff
        /*01d4*/ 	.word	0x00000090
        /*01d8*/ 	.short	0x0100
        /*01da*/ 	.byte	0x05
	.zero		1


	//   ....[10]....
        /*01dc*/ 	.word	0x000003c0
        /*01e0*/ 	.word	0x000000ff
        /*01e4*/ 	.word	0x00000028
        /*01e8*/ 	.short	0x0100
        /*01ea*/ 	.byte	0x05
	.zero		1


	//   ....[11]....
        /*01ec*/ 	.word	0x000003d0
        /*01f0*/ 	.word	0x000000ff
        /*01f4*/ 	.word	0x00000098
        /*01f8*/ 	.short	0x0100
        /*01fa*/ 	.byte	0x05
	.zero		1


	//   ....[12]....
        /*01fc*/ 	.word	0x000003e0
        /*0200*/ 	.word	0x000000ff
        /*0204*/ 	.word	0x00000030
        /*0208*/ 	.short	0x0100
        /*020a*/ 	.byte	0x05
	.zero		1


	//   ....[13]....
        /*020c*/ 	.word	0x000003f0
        /*0210*/ 	.word	0x000000ff
        /*0214*/ 	.word	0x000000a0
        /*0218*/ 	.short	0x0100
        /*021a*/ 	.byte	0x05
	.zero		1


	//   ....[14]....
        /*021c*/ 	.word	0x00000400
        /*0220*/ 	.word	0x000000ff
        /*0224*/ 	.word	0x00000038
        /*0228*/ 	.short	0x0100
        /*022a*/ 	.byte	0x05
	.zero		1


	//   ....[15]....
        /*022c*/ 	.word	0x00000410
        /*0230*/ 	.word	0x000000ff
        /*0234*/ 	.word	0x000000a8
        /*0238*/ 	.short	0x0100
        /*023a*/ 	.byte	0x05
	.zero		1


	//   ....[16]....
        /*023c*/ 	.word	0x00000420
        /*0240*/ 	.word	0x000000ff
        /*0244*/ 	.word	0x00000040
        /*0248*/ 	.short	0x0100
        /*024a*/ 	.byte	0x05
	.zero		1


	//   ....[17]....
        /*024c*/ 	.word	0x00000430
        /*0250*/ 	.word	0x000000ff
        /*0254*/ 	.word	0x000000b0
        /*0258*/ 	.short	0x0100
        /*025a*/ 	.byte	0x05
	.zero		1


	//   ....[18]....
        /*025c*/ 	.word	0x00000440
        /*0260*/ 	.word	0x000000ff
        /*0264*/ 	.word	0x00000048
        /*0268*/ 	.short	0x0100
        /*026a*/ 	.byte	0x05
	.zero		1


	//   ....[19]....
        /*026c*/ 	.word	0x00000450
        /*0270*/ 	.word	0x000000ff
        /*0274*/ 	.word	0x000000b8
        /*0278*/ 	.short	0x0100
        /*027a*/ 	.byte	0x05
	.zero		1


	//   ....[20]....
        /*027c*/ 	.word	0x00000460
        /*0280*/ 	.word	0x000000ff
        /*0284*/ 	.word	0x00000050
        /*0288*/ 	.short	0x0100
        /*028a*/ 	.byte	0x05
	.zero		1


	//   ....[21]....
        /*028c*/ 	.word	0x00000470
        /*0290*/ 	.word	0x000000ff
        /*0294*/ 	.word	0x000000c0
        /*0298*/ 	.short	0x0100
        /*029a*/ 	.byte	0x05
	.zero		1


	//   ....[22]....
        /*029c*/ 	.word	0x00000480
        /*02a0*/ 	.word	0x000000ff
        /*02a4*/ 	.word	0x00000058
        /*02a8*/ 	.short	0x0100
        /*02aa*/ 	.byte	0x05
	.zero		1


	//   ....[23]....
        /*02ac*/ 	.word	0x00000490
        /*02b0*/ 	.word	0x000000ff
        /*02b4*/ 	.word	0x000000c8
        /*02b8*/ 	.short	0x0100
        /*02ba*/ 	.byte	0x05
	.zero		1


	//   ....[24]....
        /*02bc*/ 	.word	0x000004a0
        /*02c0*/ 	.word	0x000000ff
        /*02c4*/ 	.word	0x00000060
        /*02c8*/ 	.short	0x0100
        /*02ca*/ 	.byte	0x05
	.zero		1


	//   ....[25]....
        /*02cc*/ 	.word	0x000004b0
        /*02d0*/ 	.word	0x000000ff
        /*02d4*/ 	.word	0x000000d0
        /*02d8*/ 	.short	0x0100
        /*02da*/ 	.byte	0x05
	.zero		1


	//   ....[26]....
        /*02dc*/ 	.word	0x000004c0
        /*02e0*/ 	.word	0x000000ff
        /*02e4*/ 	.word	0x00000068
        /*02e8*/ 	.short	0x0100
        /*02ea*/ 	.byte	0x05
	.zero		1


	//   ....[27]....
        /*02ec*/ 	.word	0x000004d0
        /*02f0*/ 	.word	0x000000ff
        /*02f4*/ 	.word	0x000000d8
        /*02f8*/ 	.short	0x0100
        /*02fa*/ 	.byte	0x05
	.zero		1


	//   ....[28]....
        /*02fc*/ 	.word	0x00000760
        /*0300*/ 	.word	0x000000ff
        /*0304*/ 	.word	0x00000110
        /*0308*/ 	.short	0x0100
        /*030a*/ 	.byte	0x05
	.zero		1


	//   ....[29]....
        /*030c*/ 	.word	0x00000770
        /*0310*/ 	.word	0x000000ff
        /*0314*/ 	.word	0x00000118
        /*0318*/ 	.short	0x0100
        /*031a*/ 	.byte	0x05
	.zero		1


	//   ....[30]....
        /*031c*/ 	.word	0x000007b0
        /*0320*/ 	.word	0x000000ff
        /*0324*/ 	.word	0x000000f0
        /*0328*/ 	.short	0x0100
        /*032a*/ 	.byte	0x0a
	.zero		1


	//   ....[31]....
        /*032c*/ 	.word	0x000007d0
        /*0330*/ 	.word	0x000000ff
        /*0334*/ 	.word	0x000000f8
        /*0338*/ 	.short	0x0100
        /*033a*/ 	.byte	0x0a
	.zero		1


	//   ....[32]....
        /*033c*/ 	.word	0x000007e0
        /*0340*/ 	.word	0x000000ff
        /*0344*/ 	.word	0x00000100
        /*0348*/ 	.short	0x0100
        /*034a*/ 	.byte	0x0a
	.zero		1


	//   ....[33]....
        /*034c*/ 	.word	0x000007f0
        /*0350*/ 	.word	0x000000ff
        /*0354*/ 	.word	0x00000108
        /*0358*/ 	.short	0x0100
        /*035a*/ 	.byte	0x0a
	.zero		1


	//   ....[34]....
        /*035c*/ 	.word	0x000017e0
        /*0360*/ 	.word	0x0000004d
        /*0364*/ 	.word	0x00000000
        /*0368*/ 	.short	0x010a
        /*036a*/ 	.byte	0x2d
	.zero		1


	//   ....[35]....
        /*036c*/ 	.word	0x00001c80
        /*0370*/ 	.word	0x00000003
        /*0374*/ 	.word	0x00000000
        /*0378*/ 	.short	0x010a
        /*037a*/ 	.byte	0x3f
	.zero		1


	//   ....[36]....
        /*037c*/ 	.word	0x00001cc0
        /*0380*/ 	.word	0x00000003
        /*0384*/ 	.word	0x00000000
        /*0388*/ 	.short	0x010a
        /*038a*/ 	.byte	0x3f
	.zero		1


	//   ....[37]....
        /*038c*/ 	.word	0x00002000
        /*0390*/ 	.word	0x00000054
        /*0394*/ 	.word	0x00000000
        /*0398*/ 	.short	0x010a
        /*039a*/ 	.byte	0x3f
	.zero		1


	//   ....[38]....
        /*039c*/ 	.word	0x00002990
        /*03a0*/ 	.word	0x00000054
        /*03a4*/ 	.word	0x00000000
        /*03a8*/ 	.short	0x010a
        /*03aa*/ 	.byte	0x3f
	.zero		1


	//   ....[39]....
        /*03ac*/ 	.word	0x00002eb0
        /*03b0*/ 	.word	0x0000005a
        /*03b4*/ 	.word	0x00000000
        /*03b8*/ 	.short	0x010a
        /*03ba*/ 	.byte	0x3f
	.zero		1


	//   ....[40]....
        /*03bc*/ 	.word	0x000033a0
        /*03c0*/ 	.word	0x000000ff
        /*03c4*/ 	.word	0x00000000
        /*03c8*/ 	.short	0x0101
        /*03ca*/ 	.byte	0x05
	.zero		1


	//   ....[41]....
        /*03cc*/ 	.word	0x00003610
        /*03d0*/ 	.word	0x0000005a
        /*03d4*/ 	.word	0x00000000
        /*03d8*/ 	.short	0x010a
        /*03da*/ 	.byte	0x3f
	.zero		1


	//   ....[42]....
        /*03dc*/ 	.word	0x00003f50
        /*03e0*/ 	.word	0x000000ff
        /*03e4*/ 	.word	0x00000000
        /*03e8*/ 	.short	0x0101
        /*03ea*/ 	.byte	0x04
	.zero		1


	//   ....[43]....
        /*03ec*/ 	.word	0x000040a0
        /*03f0*/ 	.word	0x00000049
        /*03f4*/ 	.word	0x00000000
        /*03f8*/ 	.short	0x0101
        /*03fa*/ 	.byte	0x30
	.zero		1


	//   ....[44]....
        /*03fc*/ 	.word	0x00004170
        /*0400*/ 	.word	0x000000ff
        /*0404*/ 	.word	0x00000000
        /*0408*/ 	.short	0x0101
        /*040a*/ 	.byte	0x06
	.zero		1


	//   ....[45]....
        /*040c*/ 	.word	0x00004220
        /*0410*/ 	.word	0x0000004d
        /*0414*/ 	.word	0x00000010
        /*0418*/ 	.short	0x010a
        /*041a*/ 	.byte	0x2d
	.zero		1


	//   ....[46]....
        /*041c*/ 	.word	0x00005f60
        /*0420*/ 	.word	0x0000004a
        /*0424*/ 	.word	0x00000000
        /*0428*/ 	.short	0x0101
        /*042a*/ 	.byte	0x30
	.zero		1


	//   ....[47]....
        /*042c*/ 	.word	0x00006c30
        /*0430*/ 	.word	0x00000007
        /*0434*/ 	.word	0x00000070
        /*0438*/ 	.short	0x010a
        /*043a*/ 	.byte	0x3f
	.zero		1


	//   ....[48]....
        /*043c*/ 	.word	0x00007480
        /*0440*/ 	.word	0x00000003
        /*0444*/ 	.word	0x00000118
        /*0448*/ 	.short	0x0101
        /*044a*/ 	.byte	0x3f
	.zero		1


	//   ....[49]....
        /*044c*/ 	.word	0x00007b80
        /*0450*/ 	.word	0x00000005
        /*0454*/ 	.word	0x00000000
        /*0458*/ 	.short	0x010a
        /*045a*/ 	.byte	0x3f
	.zero		1


	//   ....[50]....
        /*045c*/ 	.word	0x00007c00
        /*0460*/ 	.word	0x00000007
        /*0464*/ 	.word	0x00000000
        /*0468*/ 	.short	0x010a
        /*046a*/ 	.byte	0x3f
	.zero		1


	//   ....[51]....
        /*046c*/ 	.word	0x00007c90
        /*0470*/ 	.word	0x00000006
        /*0474*/ 	.word	0x00000000
        /*0478*/ 	.short	0x010a
        /*047a*/ 	.byte	0x3f
	.zero		1


	//   ....[52]....
        /*047c*/ 	.word	0x00007d20
        /*0480*/ 	.word	0x00000009
        /*0484*/ 	.word	0x00000000
        /*0488*/ 	.short	0x010a
        /*048a*/ 	.byte	0x3f
	.zero		1


	//   ....[53]....
        /*048c*/ 	.word	0x00007db0
        /*0490*/ 	.word	0x00000006
        /*0494*/ 	.word	0x00000000
        /*0498*/ 	.short	0x010a
        /*049a*/ 	.byte	0x3f
	.zero		1


	//   ....[54]....
        /*049c*/ 	.word	0x00007e40
        /*04a0*/ 	.word	0x00000009
        /*04a4*/ 	.word	0x00000000
        /*04a8*/ 	.short	0x010a
        /*04aa*/ 	.byte	0x3f
	.zero		1


	//   ....[55]....
        /*04ac*/ 	.word	0x00007ed0
        /*04b0*/ 	.word	0x00000006
        /*04b4*/ 	.word	0x00000000
        /*04b8*/ 	.short	0x010a
        /*04ba*/ 	.byte	0x3f
	.zero		1


	//   ....[56]....
        /*04bc*/ 	.word	0x00007f60
        /*04c0*/ 	.word	0x00000009
        /*04c4*/ 	.word	0x00000000
        /*04c8*/ 	.short	0x010a
        /*04ca*/ 	.byte	0x3f
	.zero		1


	//   ....[57]....
        /*04cc*/ 	.word	0x00007ff0
        /*04d0*/ 	.word	0x00000006
        /*04d4*/ 	.word	0x00000000
        /*04d8*/ 	.short	0x010a
        /*04da*/ 	.byte	0x3f
	.zero		1


	//   ....[58]....
        /*04dc*/ 	.word	0x00008080
        /*04e0*/ 	.word	0x00000009
        /*04e4*/ 	.word	0x00000000
        /*04e8*/ 	.short	0x010a
        /*04ea*/ 	.byte	0x3f
	.zero		1


	//   ....[59]....
        /*04ec*/ 	.word	0x00008110
        /*04f0*/ 	.word	0x00000006
        /*04f4*/ 	.word	0x00000000
        /*04f8*/ 	.short	0x010a
        /*04fa*/ 	.byte	0x3f
	.zero		1


	//   ....[60]....
        /*04fc*/ 	.word	0x000081a0
        /*0500*/ 	.word	0x00000009
        /*0504*/ 	.word	0x00000000
        /*0508*/ 	.short	0x010a
        /*050a*/ 	.byte	0x3f
	.zero		1


	//   ....[61]....
        /*050c*/ 	.word	0x00008230
        /*0510*/ 	.word	0x00000006
        /*0514*/ 	.word	0x00000000
        /*0518*/ 	.short	0x010a
        /*051a*/ 	.byte	0x3f
	.zero		1


	//   ....[62]....
        /*051c*/ 	.word	0x000082c0
        /*0520*/ 	.word	0x00000003
        /*0524*/ 	.word	0x00000000
        /*0528*/ 	.short	0x010a
        /*052a*/ 	.byte	0x3f
	.zero		1


	//   ....[63]....
        /*052c*/ 	.word	0x00008330
        /*0530*/ 	.word	0x00000005
        /*0534*/ 	.word	0x00000000
        /*0538*/ 	.short	0x010a
        /*053a*/ 	.byte	0x3f
	.zero		1


	//   ....[64]....
        /*053c*/ 	.word	0x000083f0
        /*0540*/ 	.word	0x00000003
        /*0544*/ 	.word	0x00000000
        /*0548*/ 	.short	0x010a
        /*054a*/ 	.byte	0x3f
	.zero		1


	//   ....[65]....
        /*054c*/ 	.word	0x00008620
        /*0550*/ 	.word	0x00000054
        /*0554*/ 	.word	0x00000000
        /*0558*/ 	.short	0x010a
        /*055a*/ 	.byte	0x3f
	.zero		1


	//   ....[66]....
        /*055c*/ 	.word	0x00008670
        /*0560*/ 	.word	0x0000005a
        /*0564*/ 	.word	0x00000000
        /*0568*/ 	.short	0x010a
        /*056a*/ 	.byte	0x3f
	.zero		1


	//   ....[67]....
        /*056c*/ 	.word	0x00008880
        /*0570*/ 	.word	0x00000003
        /*0574*/ 	.word	0x00000010
        /*0578*/ 	.short	0x010a
        /*057a*/ 	.byte	0x3f
	.zero		1


	//   ....[68]....
        /*057c*/ 	.word	0x00008950
        /*0580*/ 	.word	0x00000007
        /*0584*/ 	.word	0x00000070
        /*0588*/ 	.short	0x010a
        /*058a*/ 	.byte	0x3f
	.zero		1


	//   ....[69]....
        /*058c*/ 	.word	0x00008a20
        /*0590*/ 	.word	0x00000005
        /*0594*/ 	.word	0x00000000
        /*0598*/ 	.short	0x010a
        /*059a*/ 	.byte	0x3f
	.zero		1


	//   ....[70]....
        /*059c*/ 	.word	0x00008a70
        /*05a0*/ 	.word	0x00000007
        /*05a4*/ 	.word	0x00000000
        /*05a8*/ 	.short	0x010a
        /*05aa*/ 	.byte	0x3f
	.zero		1


	//   ....[71]....
        /*05ac*/ 	.word	0x00008ac0
        /*05b0*/ 	.word	0x00000006
        /*05b4*/ 	.word	0x00000000
        /*05b8*/ 	.short	0x010a
        /*05ba*/ 	.byte	0x3f
	.zero		1


	//   ....[72]....
        /*05bc*/ 	.word	0x00008b10
        /*05c0*/ 	.word	0x00000009
        /*05c4*/ 	.word	0x00000000
        /*05c8*/ 	.short	0x010a
        /*05ca*/ 	.byte	0x3f
	.zero		1


	//   ....[73]....
        /*05cc*/ 	.word	0x00008b60
        /*05d0*/ 	.word	0x00000006
        /*05d4*/ 	.word	0x00000000
        /*05d8*/ 	.short	0x010a
        /*05da*/ 	.byte	0x3f
	.zero		1


	//   ....[74]....
        /*05dc*/ 	.word	0x00008bb0
        /*05e0*/ 	.word	0x00000009
        /*05e4*/ 	.word	0x00000000
        /*05e8*/ 	.short	0x010a
        /*05ea*/ 	.byte	0x3f
	.zero		1


	//   ....[75]....
        /*05ec*/ 	.word	0x00008c00
        /*05f0*/ 	.word	0x00000006
        /*05f4*/ 	.word	0x00000000
        /*05f8*/ 	.short	0x010a
        /*05fa*/ 	.byte	0x3f
	.zero		1


	//   ....[76]....
        /*05fc*/ 	.word	0x00008c50
        /*0600*/ 	.word	0x00000009
        /*0604*/ 	.word	0x00000000
        /*0608*/ 	.short	0x010a
        /*060a*/ 	.byte	0x3f
	.zero		1


	//   ....[77]....
        /*060c*/ 	.word	0x00008ca0
        /*0610*/ 	.word	0x00000006
        /*0614*/ 	.word	0x00000000
        /*0618*/ 	.short	0x010a
        /*061a*/ 	.byte	0x3f
	.zero		1


	//   ....[78]....
        /*061c*/ 	.word	0x00008cf0
        /*0620*/ 	.word	0x00000009
        /*0624*/ 	.word	0x00000000
        /*0628*/ 	.short	0x010a
        /*062a*/ 	.byte	0x3f
	.zero		1


	//   ....[79]....
        /*062c*/ 	.word	0x00008d40
        /*0630*/ 	.word	0x00000006
        /*0634*/ 	.word	0x00000000
        /*0638*/ 	.short	0x010a
        /*063a*/ 	.byte	0x3f
	.zero		1


	//   ....[80]....
        /*063c*/ 	.word	0x00008d90
        /*0640*/ 	.word	0x00000009
        /*0644*/ 	.word	0x00000000
        /*0648*/ 	.short	0x010a
        /*064a*/ 	.byte	0x3f
	.zero		1


	//   ....[81]....
        /*064c*/ 	.word	0x00008de0
        /*0650*/ 	.word	0x00000006
        /*0654*/ 	.word	0x00000000
        /*0658*/ 	.short	0x010a
        /*065a*/ 	.byte	0x3f
	.zero		1


	//----- nvinfo : EIATTR_NUM_MBARRIERS
	.align		4
.L_36:
        /*065c*/ 	.byte	0x03, 0x38
        /*065e*/ 	.short	0x0022


	//----- nvinfo : EIATTR_EXIT_INSTR_OFFSETS
	.align		4
        /*0660*/ 	.byte	0x04, 0x1c
        /*0662*/ 	.short	(.L_38 - .L_37)


	//   ....[0]....
.L_37:
        /*0664*/ 	.word	0x00001330


	//   ....[1]....
        /*0668*/ 	.word	0x00001390


	//   ....[2]....
        /*066c*/ 	.word	0x000065d0


	//   ....[3]....
        /*0670*/ 	.word	0x00006600


	//   ....[4]....
        /*0674*/ 	.word	0x00008310


	//----- nvinfo : EIATTR_MAX_THREADS
	.align		4
.L_38:
        /*0678*/ 	.byte	0x04, 0x05
        /*067a*/ 	.short	(.L_40 - .L_39)
.L_39:
        /*067c*/ 	.word	0x00000180
        /*0680*/ 	.word	0x00000001
        /*0684*/ 	.word	0x00000001


	//----- nvinfo : EIATTR_CRS_STACK_SIZE
	.align		4
.L_40:
        /*0688*/ 	.byte	0x04, 0x1e
        /*068a*/ 	.short	(.L_42 - .L_41)
.L_41:
        /*068c*/ 	.word	0x00000000


	//----- nvinfo : EIATTR_CBANK_PARAM_SIZE
	.align		4
.L_42:
        /*0690*/ 	.byte	0x03, 0x19
        /*0692*/ 	.short	0x0470


	//----- nvinfo : EIATTR_PARAM_CBANK
	.align		4
        /*0694*/ 	.byte	0x04, 0x0a
        /*0696*/ 	.short	(.L_44 - .L_43)
	.align		4
.L_43:
        /*0698*/ 	.word	index@(.nv.constant0._ZN7cutlass13device_kernelINS_4gemm6kernel13GemmUniversalIN4cute5tupleIJiiiiEEENS1_10collective13CollectiveMmaINS1_39MainloopSm90TmaGmmaRmemAWarpSpecializedILi14ENS5_IJNS4_1CILi1EEESB_SB_EEENS1_32KernelTmaWarpSpecializedPingpongEEENS5_IJNSA_ILi64EEESF_NSA_ILi32EEEEEEfNS5_IJSB_llEEEfSI_NS4_8TiledMMAINS4_8MMA_AtomIJNS4_4SM904GMMA29MMA_64x64x8_F32TF32TF32_RS_TNILNSM_7ScaleInE1ELSO_1EEEEEENS4_6LayoutISC_NS5_IJNSA_ILi0EEESS_SS_EEEEENS5_IJNS4_10UnderscoreESV_SV_EEEEENS4_13SM90_TMA_LOADENS4_14ComposedLayoutINS4_7SwizzleILi1ELi4ELi3EEENS4_18smem_ptr_flag_bitsILi32EEENSR_INS5_IJNSA_ILi8EEES14_EEENS5_IJSB_S14_EEEEEEENS4_9Copy_AtomIJNS4_39AutoVectorizingCopyWithAssumedAlignmentILi128EEEfEEENS4_8identityESY_S18_vS1D_EENS_8epilogue10collective6detail29Sm90TmaWarpSpecializedAdapterINS1G_15DefaultEpilogueIfNS5_IJlSB_lEEES1K_NS1F_6thread17LinearCombinationIfLi1EffLNS1L_9ScaleType4KindE0ELNS_15FloatRoundStyleE2EfEENS1_15EpilogueDefaultEEEEEvvEEEEvNT_6ParamsE)
        /*069c*/ 	.short	0x0210
        /*069e*/ 	.short	0x0470


	//----- nvinfo : EIATTR_SW_WAR
	.align		4
.L_44:
        /*06a0*/ 	.byte	0x04, 0x36
        /*06a2*/ 	.short	(.L_46 - .L_45)
.L_45:
        /*06a4*/ 	.word	0x00000008
.L_46:


//--------------------- .nv.callgraph             --------------------------
	.section	.nv.callgraph,"",@"SHT_CUDA_CALLGRAPH"
	.align	4
	.sectionentsize	8
	.align		4
        /*0000*/ 	.word	0x00000000
	.align		4
        /*0004*/ 	.word	0xffffffff
	.align		4
        /*0008*/ 	.word	index@(_ZN7cutlass13device_kernelINS_4gemm6kernel13GemmUniversalIN4cute5tupleIJiiiiEEENS1_10collective13CollectiveMmaINS1_39MainloopSm90TmaGmmaRmemAWarpSpecializedILi14ENS5_IJNS4_1CILi1EEESB_SB_EEENS1_32KernelTmaWarpSpecializedPingpongEEENS5_IJNSA_ILi64EEESF_NSA_ILi32EEEEEEfNS5_IJSB_llEEEfSI_NS4_8TiledMMAINS4_8MMA_AtomIJNS4_4SM904GMMA29MMA_64x64x8_F32TF32TF32_RS_TNILNSM_7ScaleInE1ELSO_1EEEEEENS4_6LayoutISC_NS5_IJNSA_ILi0EEESS_SS_EEEEENS5_IJNS4_10UnderscoreESV_SV_EEEEENS4_13SM90_TMA_LOADENS4_14ComposedLayoutINS4_7SwizzleILi1ELi4ELi3EEENS4_18smem_ptr_flag_bitsILi32EEENSR_INS5_IJNSA_ILi8EEES14_EEENS5_IJSB_S14_EEEEEEENS4_9Copy_AtomIJNS4_39AutoVectorizingCopyWithAssumedAlignmentILi128EEEfEEENS4_8identityESY_S18_vS1D_EENS_8epilogue10collective6detail29Sm90TmaWarpSpecializedAdapterINS1G_15DefaultEpilogueIfNS5_IJlSB_lEEES1K_NS1F_6thread17LinearCombinationIfLi1EffLNS1L_9ScaleType4KindE0ELNS_15FloatRoundStyleE2EfEENS1_15EpilogueDefaultEEEEEvvEEEEvNT_6ParamsE)
	.align		4
        /*000c*/ 	.word	index@(__assertfail)
	.align		4
        /*0010*/ 	.word	0x00000000
	.align		4
        /*0014*/ 	.word	0xfffffffe
	.align		4
        /*0018*/ 	.word	0x00000000
	.align		4
        /*001c*/ 	.word	0xfffffffd
	.align		4
        /*0020*/ 	.word	0x00000000
	.align		4
        /*0024*/ 	.word	0xfffffffc


//--------------------- .nv.constant4             --------------------------
	.section	.nv.constant4,"a",@progbits
	.align	8
	.align		8
.nv.constant4:
        /*0000*/ 	.dword	__assertfail
	.align		8
        /*0008*/ 	.dword	__unnamed_1
	.align		8
        /*0010*/ 	.dword	__unnamed_2
	.align		8
        /*0018*/ 	.dword	_ZN40_INTERNAL_4d63e0cb_4_k_cu_574f8f3d_307004cuda3std3__45__cpo5beginE
	.align		8
        /*0020*/ 	.dword	_ZN40_INTERNAL_4d63e0cb_4_k_cu_574f8f3d_307004cuda3std3__45__cpo3endE
	.align		8
        /*0028*/ 	.dword	_ZN40_INTERNAL_4d63e0cb_4_k_cu_574f8f3d_307004cuda3std3__45__cpo6cbeginE
	.align		8
        /*0030*/ 	.dword	_ZN40_INTERNAL_4d63e0cb_4_k_cu_574f8f3d_307004cuda3std3__45__cpo4cendE
	.align		8
        /*0038*/ 	.dword	_ZN40_INTERNAL_4d63e0cb_4_k_cu_574f8f3d_307004cuda3std3__442_GLOBAL__N__4d63e0cb_4_k_cu_574f8f3d_307006ignoreE
	.align		8
        /*0040*/ 	.dword	_ZN40_INTERNAL_4d63e0cb_4_k_cu_574f8f3d_307004cuda3std3__419piecewise_constructE
	.align		8
        /*0048*/ 	.dword	_ZN40_INTERNAL_4d63e0cb_4_k_cu_574f8f3d_307004cuda3std3__48in_placeE
	.align		8
        /*0050*/ 	.dword	_ZN40_INTERNAL_4d63e0cb_4_k_cu_574f8f3d_307004cuda3std6ranges3__45__cpo4swapE
	.align		8
        /*0058*/ 	.dword	_ZN40_INTERNAL_4d63e0cb_4_k_cu_574f8f3d_307004cuda3std6ranges3__45__cpo9iter_moveE
	.align		8
        /*0060*/ 	.dword	_ZN40_INTERNAL_4d63e0cb_4_k_cu_574f8f3d_307004cute7productE
	.align		8
        /*0068*/ 	.dword	_ZN40_INTERNAL_4d63e0cb_4_k_cu_574f8f3d_307004cute1_E
	.align		8
        /*0070*/ 	.dword	$str$24
	.align		8
        /*0078*/ 	.dword	$str$25


//--------------------- .text._ZN7cutlass13device_kernelINS_4gemm6kernel13GemmUniversalIN4cute5tupleIJiiiiEEENS1_10collective13CollectiveMmaINS1_39MainloopSm90TmaGmmaRmemAWarpSpecializedILi14ENS5_IJNS4_1CILi1EEESB_SB_EEENS1_32KernelTmaWarpSpecializedPingpongEEENS5_IJNSA_ILi64EEESF_NSA_ILi32EEEEEEfNS5_IJSB_llEEEfSI_NS4_8TiledMMAINS4_8MMA_AtomIJNS4_4SM904GMMA29MMA_64x64x8_F32TF32TF32_RS_TNILNSM_7ScaleInE1ELSO_1EEEEEENS4_6LayoutISC_NS5_IJNSA_ILi0EEESS_SS_EEEEENS5_IJNS4_10UnderscoreESV_SV_EEEEENS4_13SM90_TMA_LOADENS4_14ComposedLayoutINS4_7SwizzleILi1ELi4ELi3EEENS4_18smem_ptr_flag_bitsILi32EEENSR_INS5_IJNSA_ILi8EEES14_EEENS5_IJSB_S14_EEEEEEENS4_9Copy_AtomIJNS4_39AutoVectorizingCopyWithAssumedAlignmentILi128EEEfEEENS4_8identityESY_S18_vS1D_EENS_8epilogue10collective6detail29Sm90TmaWarpSpecializedAdapterINS1G_15DefaultEpilogueIfNS5_IJlSB_lEEES1K_NS1F_6thread17LinearCombinationIfLi1EffLNS1L_9ScaleType4KindE0ELNS_15FloatRoundStyleE2EfEENS1_15EpilogueDefaultEEEEEvvEEEEvNT_6ParamsE --------------------------
	.section	.text._ZN7cutlass13device_kernelINS_4gemm6kernel13GemmUniversalIN4cute5tupleIJiiiiEEENS1_10collective13CollectiveMmaINS1_39MainloopSm90TmaGmmaRmemAWarpSpecializedILi14ENS5_IJNS4_1CILi1EEESB_SB_EEENS1_32KernelTmaWarpSpecializedPingpongEEENS5_IJNSA_ILi64EEESF_NSA_ILi32EEEEEEfNS5_IJSB_llEEEfSI_NS4_8TiledMMAINS4_8MMA_AtomIJNS4_4SM904GMMA29MMA_64x64x8_F32TF32TF32_RS_TNILNSM_7ScaleInE1ELSO_1EEEEEENS4_6LayoutISC_NS5_IJNSA_ILi0EEESS_SS_EEEEENS5_IJNS4_10UnderscoreESV_SV_EEEEENS4_13SM90_TMA_LOADENS4_14ComposedLayoutINS4_7SwizzleILi1ELi4ELi3EEENS4_18smem_ptr_flag_bitsILi32EEENSR_INS5_IJNSA_ILi8EEES14_EEENS5_IJSB_S14_EEEEEEENS4_9Copy_AtomIJNS4_39AutoVectorizingCopyWithAssumedAlignmentILi128EEEfEEENS4_8identityESY_S18_vS1D_EENS_8epilogue10collective6detail29Sm90TmaWarpSpecializedAdapterINS1G_15DefaultEpilogueIfNS5_IJlSB_lEEES1K_NS1F_6thread17LinearCombinationIfLi1EffLNS1L_9ScaleType4KindE0ELNS_15FloatRoundStyleE2EfEENS1_15EpilogueDefaultEEEEEvvEEEEvNT_6ParamsE,"ax",@progbits
	.align	128
.text._ZN7cutlass13device_kernelINS_4gemm6kernel13GemmUniversalIN4cute5tupleIJiiiiEEENS1_10collective13CollectiveMmaINS1_39MainloopSm90TmaGmmaRmemAWarpSpecializedILi14ENS5_IJNS4_1CILi1EEESB_SB_EEENS1_32KernelTmaWarpSpecializedPingpongEEENS5_IJNSA_ILi64EEESF_NSA_ILi32EEEEEEfNS5_IJSB_llEEEfSI_NS4_8TiledMMAINS4_8MMA_AtomIJNS4_4SM904GMMA29MMA_64x64x8_F32TF32TF32_RS_TNILNSM_7ScaleInE1ELSO_1EEEEEENS4_6LayoutISC_NS5_IJNSA_ILi0EEESS_SS_EEEEENS5_IJNS4_10UnderscoreESV_SV_EEEEENS4_13SM90_TMA_LOADENS4_14ComposedLayoutINS4_7SwizzleILi1ELi4ELi3EEENS4_18smem_ptr_flag_bitsILi32EEENSR_INS5_IJNSA_ILi8EEES14_EEENS5_IJSB_S14_EEEEEEENS4_9Copy_AtomIJNS4_39AutoVectorizingCopyWithAssumedAlignmentILi128EEEfEEENS4_8identityESY_S18_vS1D_EENS_8epilogue10collective6detail29Sm90TmaWarpSpecializedAdapterINS1G_15DefaultEpilogueIfNS5_IJlSB_lEEES1K_NS1F_6thread17LinearCombinationIfLi1EffLNS1L_9ScaleType4KindE0ELNS_15FloatRoundStyleE2EfEENS1_15EpilogueDefaultEEEEEvvEEEEvNT_6ParamsE:
        .type           _ZN7cutlass13device_kernelINS_4gemm6kernel13GemmUniversalIN4cute5tupleIJiiiiEEENS1_10collective13CollectiveMmaINS1_39MainloopSm90TmaGmmaRmemAWarpSpecializedILi14ENS5_IJNS4_1CILi1EEESB_SB_EEENS1_32KernelTmaWarpSpecializedPingpongEEENS5_IJNSA_ILi64EEESF_NSA_ILi32EEEEEEfNS5_IJSB_llEEEfSI_NS4_8TiledMMAINS4_8MMA_AtomIJNS4_4SM904GMMA29MMA_64x64x8_F32TF32TF32_RS_TNILNSM_7ScaleInE1ELSO_1EEEEEENS4_6LayoutISC_NS5_IJNSA_ILi0EEESS_SS_EEEEENS5_IJNS4_10UnderscoreESV_SV_EEEEENS4_13SM90_TMA_LOADENS4_14ComposedLayoutINS4_7SwizzleILi1ELi4ELi3EEENS4_18smem_ptr_flag_bitsILi32EEENSR_INS5_IJNSA_ILi8EEES14_EEENS5_IJSB_S14_EEEEEEENS4_9Copy_AtomIJNS4_39AutoVectorizingCopyWithAssumedAlignmentILi128EEEfEEENS4_8identityESY_S18_vS1D_EENS_8epilogue10collective6detail29Sm90TmaWarpSpecializedAdapterINS1G_15DefaultEpilogueIfNS5_IJlSB_lEEES1K_NS1F_6thread17LinearCombinationIfLi1EffLNS1L_9ScaleType4KindE0ELNS_15FloatRoundStyleE2EfEENS1_15EpilogueDefaultEEEEEvvEEEEvNT_6ParamsE,@function
        .size           _ZN7cutlass13device_kernelINS_4gemm6kernel13GemmUniversalIN4cute5tupleIJiiiiEEENS1_10collective13CollectiveMmaINS1_39MainloopSm90TmaGmmaRmemAWarpSpecializedILi14ENS5_IJNS4_1CILi1EEESB_SB_EEENS1_32KernelTmaWarpSpecializedPingpongEEENS5_IJNSA_ILi64EEESF_NSA_ILi32EEEEEEfNS5_IJSB_llEEEfSI_NS4_8TiledMMAINS4_8MMA_AtomIJNS4_4SM904GMMA29MMA_64x64x8_F32TF32TF32_RS_TNILNSM_7ScaleInE1ELSO_1EEEEEENS4_6LayoutISC_NS5_IJNSA_ILi0EEESS_SS_EEEEENS5_IJNS4_10UnderscoreESV_SV_EEEEENS4_13SM90_TMA_LOADENS4_14ComposedLayoutINS4_7SwizzleILi1ELi4ELi3EEENS4_18smem_ptr_flag_bitsILi32EEENSR_INS5_IJNSA_ILi8EEES14_EEENS5_IJSB_S14_EEEEEEENS4_9Copy_AtomIJNS4_39AutoVectorizingCopyWithAssumedAlignmentILi128EEEfEEENS4_8identityESY_S18_vS1D_EENS_8epilogue10collective6detail29Sm90TmaWarpSpecializedAdapterINS1G_15DefaultEpilogueIfNS5_IJlSB_lEEES1K_NS1F_6thread17LinearCombinationIfLi1EffLNS1L_9ScaleType4KindE0ELNS_15FloatRoundStyleE2EfEENS1_15EpilogueDefaultEEEEEvvEEEEvNT_6ParamsE,(.L_x_179 - _ZN7cutlass13device_kernelINS_4gemm6kernel13GemmUniversalIN4cute5tupleIJiiiiEEENS1_10collective13CollectiveMmaINS1_39MainloopSm90TmaGmmaRmemAWarpSpecializedILi14ENS5_IJNS4_1CILi1EEESB_SB_EEENS1_32KernelTmaWarpSpecializedPingpongEEENS5_IJNSA_ILi64EEESF_NSA_ILi32EEEEEEfNS5_IJSB_llEEEfSI_NS4_8TiledMMAINS4_8MMA_AtomIJNS4_4SM904GMMA29MMA_64x64x8_F32TF32TF32_RS_TNILNSM_7ScaleInE1ELSO_1EEEEEENS4_6LayoutISC_NS5_IJNSA_ILi0EEESS_SS_EEEEENS5_IJNS4_10UnderscoreESV_SV_EEEEENS4_13SM90_TMA_LOADENS4_14ComposedLayoutINS4_7SwizzleILi1ELi4ELi3EEENS4_18smem_ptr_flag_bitsILi32EEENSR_INS5_IJNSA_ILi8EEES14_EEENS5_IJSB_S14_EEEEEEENS4_9Copy_AtomIJNS4_39AutoVectorizingCopyWithAssumedAlignmentILi128EEEfEEENS4_8identityESY_S18_vS1D_EENS_8epilogue10collective6detail29Sm90TmaWarpSpecializedAdapterINS1G_15DefaultEpilogueIfNS5_IJlSB_lEEES1K_NS1F_6thread17LinearCombinationIfLi1EffLNS1L_9ScaleType4KindE0ELNS_15FloatRoundStyleE2EfEENS1_15EpilogueDefaultEEEEEvvEEEEvNT_6ParamsE)
        .other          _ZN7cutlass13device_kernelINS_4gemm6kernel13GemmUniversalIN4cute5tupleIJiiiiEEENS1_10collective13CollectiveMmaINS1_39MainloopSm90TmaGmmaRmemAWarpSpecializedILi14ENS5_IJNS4_1CILi1EEESB_SB_EEENS1_32KernelTmaWarpSpecializedPingpongEEENS5_IJNSA_ILi64EEESF_NSA_ILi32EEEEEEfNS5_IJSB_llEEEfSI_NS4_8TiledMMAINS4_8MMA_AtomIJNS4_4SM904GMMA29MMA_64x64x8_F32TF32TF32_RS_TNILNSM_7ScaleInE1ELSO_1EEEEEENS4_6LayoutISC_NS5_IJNSA_ILi0EEESS_SS_EEEEENS5_IJNS4_10UnderscoreESV_SV_EEEEENS4_13SM90_TMA_LOADENS4_14ComposedLayoutINS4_7SwizzleILi1ELi4ELi3EEENS4_18smem_ptr_flag_bitsILi32EEENSR_INS5_IJNSA_ILi8EEES14_EEENS5_IJSB_S14_EEEEEEENS4_9Copy_AtomIJNS4_39AutoVectorizingCopyWithAssumedAlignmentILi128EEEfEEENS4_8identityESY_S18_vS1D_EENS_8epilogue10collective6detail29Sm90TmaWarpSpecializedAdapterINS1G_15DefaultEpilogueIfNS5_IJlSB_lEEES1K_NS1F_6thread17LinearCombinationIfLi1EffLNS1L_9ScaleType4KindE0ELNS_15FloatRoundStyleE2EfEENS1_15EpilogueDefaultEEEEEvvEEEEvNT_6ParamsE,@"STO_CUDA_ENTRY STV_DEFAULT"
_ZN7cutlass13device_kernelINS_4gemm6kernel13GemmUniversalIN4cute5tupleIJiiiiEEENS1_10collective13CollectiveMmaINS1_39MainloopSm90TmaGmmaRmemAWarpSpecializedILi14ENS5_IJNS4_1CILi1EEESB_SB_EEENS1_32KernelTmaWarpSpecializedPingpongEEENS5_IJNSA_ILi64EEESF_NSA_ILi32EEEEEEfNS5_IJSB_llEEEfSI_NS4_8TiledMMAINS4_8MMA_AtomIJNS4_4SM904GMMA29MMA_64x64x8_F32TF32TF32_RS_TNILNSM_7ScaleInE1ELSO_1EEEEEENS4_6LayoutISC_NS5_IJNSA_ILi0EEESS_SS_EEEEENS5_IJNS4_10UnderscoreESV_SV_EEEEENS4_13SM90_TMA_LOADENS4_14ComposedLayoutINS4_7SwizzleILi1ELi4ELi3EEENS4_18smem_ptr_flag_bitsILi32EEENSR_INS5_IJNSA_ILi8EEES14_EEENS5_IJSB_S14_EEEEEEENS4_9Copy_AtomIJNS4_39AutoVectorizingCopyWithAssumedAlignmentILi128EEEfEEENS4_8identityESY_S18_vS1D_EENS_8epilogue10collective6detail29Sm90TmaWarpSpecializedAdapterINS1G_15DefaultEpilogueIfNS5_IJlSB_lEEES1K_NS1F_6thread17LinearCombinationIfLi1EffLNS1L_9ScaleType4KindE0ELNS_15FloatRoundStyleE2EfEENS1_15EpilogueDefaultEEEEEvvEEEEvNT_6ParamsE:
[----:B------:R-:W0:Y:S01]  /*0000*/  LDC R1, c[0x0][0x28] ;  /* 0x00000a00ff017b82 */ /* 0x000e220000000800 */
[----:B------:R-:W1:Y:S01]  /*0010*/  S2R R0, SR_TID.X ;  /* 0x0000000000007919 */ /* 0x000e620000002100 */
[----:B------:R-:W-:Y:S01]  /*0020*/  ELECT P0, URZ, PT ;  /* 0x00000000003f782f */ /* 0x000fe20003800000 */
[----:B------:R-:W-:Y:S01]  /*0030*/  BSSY B0, `(.L_x_0) ;  /* 0x0000014000007945 */ /* 0x000fe20003800000 */
[----:B-1----:R-:W-:-:S05]  /*0040*/  SHF.R.U32.HI R2, RZ, 0x5, R0 ;  /* 0x00000005ff027819 */ /* 0x002fca0000011600 */
[----:B------:R-:W1:Y:S02]  /*0050*/  SHFL.IDX PT, R3, R2, RZ, 0x1f ;  /* 0x00001fff02037589 */ /* 0x000e6400000e0000 */
[----:B-1----:R-:W-:Y:S02]  /*0060*/  R2UR UR4, R3 ;  /* 0x00000000030472ca */ /* 0x002fe400000e0000 */
[----:B------:R-:W-:-:S05]  /*0070*/  SHF.R.U32.HI R3, RZ, 0x7, R0 ;  /* 0x00000007ff037819 */ /* 0x000fca0000011600 */
[----:B------:R1:W2:Y:S06]  /*0080*/  SHFL.IDX PT, R4, R3, RZ, 0x1f ;  /* 0x00001fff03047589 */ /* 0x0002ac00000e0000 */
[----:B------:R-:W-:Y:S02]  /*0090*/  USHF.R.S32.HI UR5, URZ, 0x1f, UR4 ;  /* 0x0000001f3f057899 */ /* 0x000fe40008011404 */
[----:B------:R-:W-:Y:S02]  /*00a0*/  ISETP.NE.OR P0, PT, RZ, UR4, !P0 ;  /* 0x00000004ff007c0c */ /* 0x000fe4000c705670 */
[----:B------:R-:W-:-:S04]  /*00b0*/  ULEA.HI UR5, UR5, UR4, URZ, 0x2 ;  /* 0x0000000405057291 */ /* 0x000fc8000f8f103f */
[----:B------:R-:W-:-:S04]  /*00c0*/  ULOP3.LUT UR5, UR5, 0xfffffffc, URZ, 0xc0, !UPT ;  /* 0xfffffffc05057892 */ /* 0x000fc8000f8ec03f */
[----:B------:R-:W-:-:S03]  /*00d0*/  UIADD3 UR4, UR4, -UR5, URZ ;  /* 0x8000000504047290 */ /* 0x000fc6000fffe03f */
[----:B01----:R-:W-:Y:S09]  /*00e0*/  @P0 BRA `(.L_x_1) ;  /* 0x0000000000200947 */ /* 0x003ff20003800000 */
[----:B------:R-:W-:Y:S02]  /*00f0*/  ULDC.64 UR6, c[0x0][0x198] ;  /* 0x0000660000067ab9 */ /* 0x000fe40000000a00 */
[----:B------:R-:W-:Y:S02]  /*0100*/  UIADD3 UR8, UP0, UR6, 0xf0, URZ ;  /* 0x000000f006087890 */ /* 0x000fe4000ff1e03f */
[----:B------:R-:W-:Y:S02]  /*0110*/  UIADD3 UR6, UP1, UR6, 0x1f0, URZ ;  /* 0x000001f006067890 */ /* 0x000fe4000ff3e03f */
[----:B------:R-:W-:Y:S02]  /*0120*/  UIADD3.X UR9, URZ, UR7, URZ, UP0, !UPT ;  /* 0x000000073f097290 */ /* 0x000fe400087fe43f */
[----:B------:R-:W-:-:S07]  /*0130*/  UIADD3.X UR7, URZ, UR7, URZ, UP1, !UPT ;  /* 0x000000073f077290 */ /* 0x000fce0008ffe43f */
[----:B------:R0:W-:Y:S02]  /*0140*/  UTMACCTL.PF [UR8] ;  /* 0x00000000080079b9 */ /* 0x0001e40008040000 */
[----:B------:R0:W-:Y:S02]  /*0150*/  UTMACCTL.PF [UR6] ;  /* 0x00000000060079b9 */ /* 0x0001e40008040000 */
[----:B0-----:R-:W-:Y:S01]  /*0160*/  NOP ;  /* 0x0000000000007918 */ /* 0x001fe20000000000 */
.L_x_1:
[----:B------:R-:W-:Y:S05]  /*0170*/  BSYNC B0 ;  /* 0x0000000000007941 */ /* 0x000fea0003800000 */
.L_x_0:
[----:B------:R-:W0:Y:S01]  /*0180*/  SHFL.IDX PT, R5, R2, RZ, 0x1f ;  /* 0x00001fff02057589 */ /* 0x000e2200000e0000 */
[----:B--2---:R-:W-:Y:S01]  /*0190*/  R2UR UR13, R4 ;  /* 0x00000000040d72ca */ /* 0x004fe200000e0000 */
[----:B------:R-:W-:-:S04]  /*01a0*/  UISETP.NE.AND UP0, UPT, UR4, 0x3, UPT ;  /* 0x000000030400788c */ /* 0x000fc8000bf05270 */
[----:B------:R-:W-:-:S08]  /*01b0*/  UISETP.EQ.OR UP0, UPT, UR4, URZ, !UP0 ;  /* 0x0000003f0400728c */ /* 0x000fd0000c702670 */
[----:B------:R-:W-:Y:S02]  /*01c0*/  UIADD3 UR12, UR13, -0x1, URZ ;  /* 0xffffffff0d0c7890 */ /* 0x000fe4000fffe03f */
[----:B------:R-:W-:Y:S02]  /*01d0*/  UISETP.EQ.AND UP0, UPT, UR13, URZ, UP0 ;  /* 0x0000003f0d00728c */ /* 0x000fe40008702270 */
[----:B------:R-:W-:Y:S02]  /*01e0*/  UISETP.GE.U32.AND UP1, UPT, UR12, 0x2, UPT ;  /* 0x000000020c00788c */ /* 0x000fe4000bf26070 */
[----:B------:R-:W-:Y:S01]  /*01f0*/  USEL UR40, URZ, 0x1, !UP0 ;  /* 0x000000013f287887 */ /* 0x000fe2000c000000 */
[----:B0-----:R-:W-:-:S03]  /*0200*/  ISETP.NE.AND P0, PT, R5, RZ, PT ;  /* 0x000000ff0500720c */ /* 0x001fc60003f05270 */
[----:B------:R-:W-:-:S10]  /*0210*/  USEL UR40, UR40, 0x2, UP1 ;  /* 0x0000000228287887 */ /* 0x000fd40008800000 */
[----:B------:R-:W-:Y:S05]  /*0220*/  @P0 BRA `(.L_x_2) ;  /* 0x0000000000b40947 */ /* 0x000fea0003800000 */
[----:B------:R-:W-:Y:S01]  /*0230*/  ELECT P0, URZ, PT ;  /* 0x00000000003f782f */ /* 0x000fe20003800000 */
[----:B------:R-:W-:-:S12]  /*0240*/  BSSY B0, `(.L_x_2) ;  /* 0x000002b000007945 */ /* 0x000fd80003800000 */
[----:B------:R-:W-:Y:S05]  /*0250*/  @!P0 BRA `(.L_x_3) ;  /* 0x0000000000a48947 */ /* 0x000fea0003800000 */
[----:B------:R-:W0:Y:S01]  /*0260*/  S2UR UR6, SR_CgaCtaId ;  /* 0x00000000000679c3 */ /* 0x000e220000008800 */
[----:B------:R-:W-:Y:S01]  /*0270*/  UMOV UR5, 0x400 ;  /* 0x0000040000057882 */ /* 0x000fe20000000000 */
[----:B------:R-:W-:Y:S01]  /*0280*/  UMOV UR7, 0x1 ;  /* 0x0000000100077882 */ /* 0x000fe20000000000 */
[----:B------:R-:W-:Y:S02]  /*0290*/  UMOV UR8, 0x80 ;  /* 0x0000008000087882 */ /* 0x000fe40000000000 */
[----:B------:R-:W-:-:S04]  /*02a0*/  UIADD3 UR8, -UR8, 0x100000, URZ ;  /* 0x0010000008087890 */ /* 0x000fc8000fffe13f */
[----:B------:R-:W-:Y:S02]  /*02b0*/  USHF.L.U32 UR9, UR8, 0xb, URZ ;  /* 0x0000000b08097899 */ /* 0x000fe4000800063f */
[----:B------:R-:W-:Y:S02]  /*02c0*/  USHF.L.U32 UR8, UR8, 0x1, URZ ;  /* 0x0000000108087899 */ /* 0x000fe4000800063f */
[----:B0-----:R-:W-:Y:S02]  /*02d0*/  ULEA UR5, UR6, UR5, 0x18 ;  /* 0x0000000506057291 */ /* 0x001fe4000f8ec03f */
[----:B------:R-:W-:-:S04]  /*02e0*/  UIADD3 UR6, -UR7, 0x100000, URZ ;  /* 0x0010000007067890 */ /* 0x000fc8000fffe13f */
[----:B------:R-:W-:Y:S02]  /*02f0*/  USHF.L.U32 UR7, UR6, 0xb, URZ ;  /* 0x0000000b06077899 */ /* 0x000fe4000800063f */
[----:B------:R-:W-:Y:S01]  /*0300*/  USHF.L.U32 UR6, UR6, 0x1, URZ ;  /* 0x0000000106067899 */ /* 0x000fe2000800063f */
[----:B------:R-:W0:Y:S11]  /*0310*/  FENCE.VIEW.ASYNC.S ;  /* 0x00000000000073c6 */ /* 0x000e360000000000 */
[----:B0-----:R0:W1:Y:S01]  /*0320*/  SYNCS.EXCH.64 URZ, [UR5], UR6 ;  /* 0x00000006053f75b2 */ /* 0x0010620008000100 */
[----:B------:R0:W2:Y:S01]  /*0330*/  SYNCS.EXCH.64 URZ, [UR5+0x70], UR8 ;  /* 0x00007008053f75b2 */ /* 0x0000a20008000100 */
[----:B------:R0:W3:Y:S01]  /*0340*/  SYNCS.EXCH.64 URZ, [UR5+0x8], UR6 ;  /* 0x00000806053f75b2 */ /* 0x0000e20008000100 */
[----:B------:R0:W4:Y:S01]  /*0350*/  SYNCS.EXCH.64 URZ, [UR5+0x78], UR8 ;  /* 0x00007808053f75b2 */ /* 0x0001220008000100 */
[----:B------:R0:W0:Y:S01]  /*0360*/  SYNCS.EXCH.64 URZ, [UR5+0x10], UR6 ;  /* 0x00001006053f75b2 */ /* 0x0000220008000100 */
        /* <DEDUP_REMOVED lines=23> */
[----:B-1234-:R-:W-:Y:S01]  /*04e0*/  NOP ;  /* 0x0000000000007918 */ /* 0x01efe20000000000 */
.L_x_3:
[----:B0-----:R-:W-:Y:S05]  /*04f0*/  BSYNC B0 ;  /* 0x0000000000007941 */ /* 0x001fea0003800000 */
.L_x_2:
[----:B------:R-:W0:Y:S01]  /*0500*/  SHFL.IDX PT, R5, R2, RZ, 0x1f ;  /* 0x00001fff02057589 */ /* 0x000e2200000e0000 */
[----:B------:R-:W-:Y:S01]  /*0510*/  ELECT P0, URZ, PT ;  /* 0x00000000003f782f */ /* 0x000fe20003800000 */
[----:B------:R-:W-:Y:S01]  /*0520*/  NOP ;  /* 0x0000000000007918 */ /* 0x000fe20000000000 */
[----:B------:R-:W-:Y:S01]  /*0530*/  ELECT P1, URZ, PT ;  /* 0x00000000003f782f */ /* 0x000fe20003820000 */
[----:B------:R-:W1:Y:S01]  /*0540*/  SHFL.IDX PT, R4, R2, RZ, 0x1f ;  /* 0x00001fff02047589 */ /* 0x000e6200000e0000 */
[----:B------:R-:W-:Y:S01]  /*0550*/  UMOV UR6, 0x20 ;  /* 0x0000002000067882 */ /* 0x000fe20000000000 */
[----:B------:R-:W-:Y:S01]  /*0560*/  UMOV UR9, 0x80 ;  /* 0x0000008000097882 */ /* 0x000fe20000000000 */
[----:B------:R-:W-:Y:S01]  /*0570*/  NOP ;  /* 0x0000000000007918 */ /* 0x000fe20000000000 */
[----:B------:R2:W3:Y:S01]  /*0580*/  SHFL.IDX PT, R12, R3, RZ, 0x1f ;  /* 0x00001fff030c7589 */ /* 0x0004e200000e0000 */
[----:B------:R-:W-:Y:S01]  /*0590*/  ULDC.64 UR50, c[0x0][0x208] ;  /* 0x0000820000327ab9 */ /* 0x000fe20000000a00 */
[----:B--2---:R-:W-:-:S04]  /*05a0*/  SHF.R.S32.HI R3, RZ, 0x1f, R0 ;  /* 0x0000001fff037819 */ /* 0x004fc80000011400 */
[----:B------:R-:W-:Y:S02]  /*05b0*/  LEA.HI R3, R3, R0, RZ, 0x7 ;  /* 0x0000000003037211 */ /* 0x000fe400078f38ff */
[----:B0-----:R-:W-:Y:S02]  /*05c0*/  ISETP.NE.OR P0, PT, R5, RZ, !P0 ;  /* 0x000000ff0500720c */ /* 0x001fe40004705670 */
[----:B------:R-:W-:Y:S02]  /*05d0*/  LOP3.LUT R3, R3, 0xffffff80, RZ, 0xc0, !PT ;  /* 0xffffff8003037812 */ /* 0x000fe400078ec0ff */
[----:B-1----:R-:W-:-:S03]  /*05e0*/  ISETP.NE.OR P1, PT, R4, RZ, !P1 ;  /* 0x000000ff0400720c */ /* 0x002fc60004f25670 */
[----:B------:R-:W-:-:S06]  /*05f0*/  IMAD.IADD R23, R0, 0x1, -R3 ;  /* 0x0000000100177824 */ /* 0x000fcc00078e0a03 */
[----:B------:R-:W-:-:S04]  /*0600*/  VOTEU.ALL UP0, P0 ;  /* 0x00000000003f7886 */ /* 0x000fc80000000000 */
[----:B------:R-:W-:Y:S01]  /*0610*/  VOTEU.ALL UP1, P1 ;  /* 0x00000000003f7886 */ /* 0x000fe20000820000 */
[----:B------:R-:W0:Y:S01]  /*0620*/  @!UP0 S2UR UR8, SR_CgaCtaId ;  /* 0x00000000000889c3 */ /* 0x000e220000008800 */
[----:B------:R-:W-:Y:S01]  /*0630*/  @!UP0 UMOV UR5, 0x400 ;  /* 0x0000040000058882 */ /* 0x000fe20000000000 */
[----:B------:R-:W-:-:S04]  /*0640*/  @!UP0 UIADD3 UR6, -UR6, 0x100000, URZ ;  /* 0x0010000006068890 */ /* 0x000fc8000fffe13f */
[----:B------:R-:W-:Y:S02]  /*0650*/  @!UP0 USHF.L.U32 UR7, UR6, 0xb, URZ ;  /* 0x0000000b06078899 */ /* 0x000fe4000800063f */
[----:B------:R-:W-:Y:S01]  /*0660*/  @!UP0 USHF.L.U32 UR6, UR6, 0x1, URZ ;  /* 0x0000000106068899 */ /* 0x000fe2000800063f */
[----:B------:R-:W-:Y:S01]  /*0670*/  @!UP1 UMOV UR10, 0x400 ;  /* 0x00000400000a9882 */ /* 0x000fe20000000000 */
[----:B------:R-:W-:Y:S01]  /*0680*/  VOTEU.ALL UP2, P1 ;  /* 0x00000000003f7886 */ /* 0x000fe20000840000 */
[----:B------:R-:W-:Y:S01]  /*0690*/  VOTEU.ALL UP3, P1 ;  /* 0x00000000003f7886 */ /* 0x000fe20000860000 */
[----:B------:R-:W-:Y:S01]  /*06a0*/  VOTEU.ALL UP4, P1 ;  /* 0x00000000003f7886 */ /* 0x000fe20000880000 */
[----:B------:R-:W1:Y:S01]  /*06b0*/  @!UP1 S2UR UR11, SR_CgaCtaId ;  /* 0x00000000000b99c3 */ /* 0x000e620000008800 */
[----:B------:R-:W-:Y:S01]  /*06c0*/  VOTEU.ALL UP5, P1 ;  /* 0x00000000003f7886 */ /* 0x000fe200008a0000 */
[----:B------:R-:W-:Y:S01]  /*06d0*/  ISETP.NE.AND P1, PT, RZ, UR13, PT ;  /* 0x0000000dff007c0c */ /* 0x000fe2000bf25270 */
[----:B0-----:R-:W-:-:S02]  /*06e0*/  @!UP0 ULEA UR5, UR8, UR5, 0x18 ;  /* 0x0000000508058291 */ /* 0x001fc4000f8ec03f */
[----:B------:R-:W-:-:S04]  /*06f0*/  @!UP1 UIADD3 UR8, -UR9, 0x100000, URZ ;  /* 0x0010000009089890 */ /* 0x000fc8000fffe13f */
[----:B------:R-:W-:Y:S02]  /*0700*/  @!UP1 USHF.L.U32 UR9, UR8, 0xb, URZ ;  /* 0x0000000b08099899 */ /* 0x000fe4000800063f */
[----:B------:R-:W-:Y:S01]  /*0710*/  @!UP1 USHF.L.U32 UR8, UR8, 0x1, URZ ;  /* 0x0000000108089899 */ /* 0x000fe2000800063f */
[----:B------:R-:W-:Y:S01]  /*0720*/  VOTEU.ALL UP0, P0 ;  /* 0x00000000003f7886 */ /* 0x000fe20000000000 */
[----:B-1----:R-:W-:Y:S01]  /*0730*/  @!UP1 ULEA UR10, UR11, UR10, 0x18 ;  /* 0x0000000a0b0a9291 */ /* 0x002fe2000f8ec03f */
[----:B------:R-:W-:Y:S01]  /*0740*/  VOTEU.ALL UP1, P0 ;  /* 0x00000000003f7886 */ /* 0x000fe20000020000 */
[----:B------:R-:W0:Y:S02]  /*0750*/  FENCE.VIEW.ASYNC.S ;  /* 0x00000000000073c6 */ /* 0x000e240000000000 */
[----:B0-----:R-:W0:Y:S02]  /*0760*/  @!UP0 SYNCS.EXCH.64 URZ, [UR5+0x110], UR6 ;  /* 0x00011006053f85b2 */ /* 0x001e240008000100 */
[----:B------:R1:W0:Y:S01]  /*0770*/  @!UP1 SYNCS.EXCH.64 URZ, [UR5+0x118], UR6 ;  /* 0x00011806053f95b2 */ /* 0x0002220008000100 */
[----:B------:R-:W-:Y:S01]  /*0780*/  NOP ;  /* 0x0000000000007918 */ /* 0x000fe20000000000 */
[----:B-1----:R-:W-:-:S02]  /*0790*/  ULDC.64 UR6, c[0x0][0x598] ;  /* 0x0001660000067ab9 */ /* 0x002fc40000000a00 */
[----:B------:R-:W-:Y:S02]  /*07a0*/  ISETP.NE.U32.AND P0, PT, RZ, UR6, PT ;  /* 0x00000006ff007c0c */ /* 0x000fe4000bf05070 */
[----:B------:R1:W0:Y:S02]  /*07b0*/  @!UP2 SYNCS.EXCH.64 URZ, [UR10+0xf0], UR8 ;  /* 0x0000f0080a3fa5b2 */ /* 0x0002240008000100 */
[----:B------:R-:W-:Y:S01]  /*07c0*/  ISETP.NE.AND.EX P0, PT, RZ, UR7, PT, P0 ;  /* 0x00000007ff007c0c */ /* 0x000fe2000bf05300 */
[----:B------:R1:W0:Y:S01]  /*07d0*/  @!UP3 SYNCS.EXCH.64 URZ, [UR10+0xf8], UR8 ;  /* 0x0000f8080a3fb5b2 */ /* 0x0002220008000100 */
[----:B------:R1:W0:Y:S01]  /*07e0*/  @!UP4 SYNCS.EXCH.64 URZ, [UR10+0x100], UR8 ;  /* 0x000100080a3fc5b2 */ /* 0x0002220008000100 */
[----:B------:R1:W0:Y:S01]  /*07f0*/  @!UP5 SYNCS.EXCH.64 URZ, [UR10+0x108], UR8 ;  /* 0x000108080a3fd5b2 */ /* 0x0002220008000100 */
[----:B------:R-:W-:Y:S01]  /*0800*/  NOP ;  /* 0x0000000000007918 */ /* 0x000fe20000000000 */
[----:B0-----:R-:W-:Y:S08]  /*0810*/  BAR.SYNC.DEFER_BLOCKING 0x0 ;  /* 0x0000000000007b1d */ /* 0x001ff00000010000 */
[----:B-1-3--:R-:W-:Y:S05]  /*0820*/  @!P0 BRA `(.L_x_4) ;  /* 0x00000000001c8947 */ /* 0x00afea0003800000 */
[----:B------:R-:W0:Y:S02]  /*0830*/  LDC.64 R2, c[0x0][0x598] ;  /* 0x00016600ff027b82 */ /* 0x000e240000000a00 */
[----:B0-----:R-:W2:Y:S02]  /*0840*/  LDG.E.64 R2, desc[UR50][R2.64] ;  /* 0x0000003202027981 */ /* 0x001ea4000c1e1b00 */
[----:B--2---:R-:W-:-:S04]  /*0850*/  ISETP.NE.U32.AND P0, PT, R2, RZ, PT ;  /* 0x000000ff0200720c */ /* 0x004fc80003f05070 */
[----:B------:R-:W-:-:S13]  /*0860*/  ISETP.NE.AND.EX P0, PT, R3, RZ, PT, P0 ;  /* 0x000000ff0300720c */ /* 0x000fda0003f05300 */
[----:B------:R-:W-:Y:S05]  /*0870*/  @!P0 BRA `(.L_x_4) ;  /* 0x0000000000088947 */ /* 0x000fea0003800000 */
[----:B------:R1:W5:Y:S01]  /*0880*/  LD.E R64, desc[UR50][R2.64] ;  /* 0x0000003202407980 */ /* 0x000362000c101900 */
[----:B------:R-:W-:Y:S05]  /*0890*/  BRA `(.L_x_5) ;  /* 0x0000000000247947 */ /* 0x000fea0003800000 */
.L_x_4:
[----:B------:R-:W-:Y:S02]  /*08a0*/  ULDC.64 UR6, c[0x0][0x588] ;  /* 0x0001620000067ab9 */ /* 0x000fe40000000a00 */
[----:B------:R-:W-:-:S04]  /*08b0*/  ISETP.NE.U32.AND P0, PT, RZ, UR6, PT ;  /* 0x00000006ff007c0c */ /* 0x000fc8000bf05070 */
[----:B------:R-:W-:-:S13]  /*08c0*/  ISETP.NE.AND.EX P0, PT, RZ, UR7, PT, P0 ;  /* 0x00000007ff007c0c */ /* 0x000fda000bf05300 */
[----:B------:R-:W-:Y:S05]  /*08d0*/  @!P0 BRA `(.L_x_6) ;  /* 0x00000000000c8947 */ /* 0x000fea0003800000 */
[----:B------:R-:W0:Y:S02]  /*08e0*/  LDC.64 R64, c[0x0][0x588] ;  /* 0x00016200ff407b82 */ /* 0x000e240000000a00 */
[----:B0-----:R0:W5:Y:S01]  /*08f0*/  LDG.E R64, desc[UR50][R64.64] ;  /* 0x0000003240407981 */ /* 0x001162000c1e1900 */
[----:B------:R-:W-:Y:S05]  /*0900*/  BRA `(.L_x_5) ;  /* 0x0000000000087947 */ /* 0x000fea0003800000 */
.L_x_6:
[----:B------:R-:W-:Y:S02]  /*0910*/  ULDC UR5, c[0x0][0x580] ;  /* 0x0001600000057ab9 */ /* 0x000fe40000000800 */
[----:B------:R-:W-:-:S07]  /*0920*/  IMAD.U32 R64, RZ, RZ, UR5 ;  /* 0x00000005ff407e24 */ /* 0x000fce000f8e00ff */
.L_x_5:
[----:B------:R-:W-:Y:S02]  /*0930*/  ULDC.64 UR6, c[0x0][0x5a0] ;  /* 0x0001680000067ab9 */ /* 0x000fe40000000a00 */
[----:B------:R-:W-:-:S04]  /*0940*/  ISETP.NE.U32.AND P0, PT, RZ, UR6, PT ;  /* 0x00000006ff007c0c */ /* 0x000fc8000bf05070 */
[----:B------:R-:W-:-:S13]  /*0950*/  ISETP.NE.AND.EX P0, PT, RZ, UR7, PT, P0 ;  /* 0x00000007ff007c0c */ /* 0x000fda000bf05300 */
[----:B------:R-:W-:Y:S05]  /*0960*/  @!P0 BRA `(.L_x_7) ;  /* 0x00000000001c8947 */ /* 0x000fea0003800000 */
[----:B-1----:R-:W1:Y:S02]  /*0970*/  LDC.64 R2, c[0x0][0x5a0] ;  /* 0x00016800ff027b82 */ /* 0x002e640000000a00 */
[----:B-1----:R-:W2:Y:S02]  /*0980*/  LDG.E.64 R2, desc[UR50][R2.64] ;  /* 0x0000003202027981 */ /* 0x002ea4000c1e1b00 */
[----:B--2---:R-:W-:-:S04]  /*0990*/  ISETP.NE.U32.AND P0, PT, R2, RZ, PT ;  /* 0x000000ff0200720c */ /* 0x004fc80003f05070 */
[----:B------:R-:W-:-:S13]  /*09a0*/  ISETP.NE.AND.EX P0, PT, R3, RZ, PT, P0 ;  /* 0x000000ff0300720c */ /* 0x000fda0003f05300 */
[----:B------:R-:W-:Y:S05]  /*09b0*/  @!P0 BRA `(.L_x_7) ;  /* 0x0000000000088947 */ /* 0x000fea0003800000 */
[----:B0-----:R2:W5:Y:S01]  /*09c0*/  LD.E R65, desc[UR50][R2.64] ;  /* 0x0000003202417980 */ /* 0x001562000c101900 */
[----:B------:R-:W-:Y:S05]  /*09d0*/  BRA `(.L_x_8) ;  /* 0x0000000000247947 */ /* 0x000fea0003800000 */
.L_x_7:
[----:B------:R-:W-:Y:S02]  /*09e0*/  ULDC.64 UR6, c[0x0][0x590] ;  /* 0x0001640000067ab9 */ /* 0x000fe40000000a00 */
[----:B------:R-:W-:-:S04]  /*09f0*/  ISETP.NE.U32.AND P0, PT, RZ, UR6, PT ;  /* 0x00000006ff007c0c */ /* 0x000fc8000bf05070 */
[----:B------:R-:W-:-:S13]  /*0a00*/  ISETP.NE.AND.EX P0, PT, RZ, UR7, PT, P0 ;  /* 0x00000007ff007c0c */ /* 0x000fda000bf05300 */
[----:B------:R-:W-:Y:S05]  /*0a10*/  @!P0 BRA `(.L_x_9) ;  /* 0x00000000000c8947 */ /* 0x000fea0003800000 */
[----:B-1----:R-:W0:Y:S02]  /*0a20*/  LDC.64 R2, c[0x0][0x590] ;  /* 0x00016400ff027b82 */ /* 0x002e240000000a00 */
[----:B0-----:R0:W5:Y:S01]  /*0a30*/  LDG.E R65, desc[UR50][R2.64] ;  /* 0x0000003202417981 */ /* 0x001162000c1e1900 */
[----:B------:R-:W-:Y:S05]  /*0a40*/  BRA `(.L_x_8) ;  /* 0x0000000000087947 */ /* 0x000fea0003800000 */
.L_x_9:
[----:B------:R-:W-:Y:S02]  /*0a50*/  ULDC UR5, c[0x0][0x584] ;  /* 0x0001610000057ab9 */ /* 0x000fe40000000800 */
[----:B0-----:R-:W-:-:S07]  /*0a60*/  IMAD.U32 R65, RZ, RZ, UR5 ;  /* 0x00000005ff417e24 */ /* 0x001fce000f8e00ff */
.L_x_8:
[----:B012---:R-:W0:Y:S01]  /*0a70*/  LDC R2, c[0x0][0x65c] ;  /* 0x00019700ff027b82 */ /* 0x007e220000000800 */
[----:B------:R-:W1:Y:S01]  /*0a80*/  S2R R13, SR_CTAID.Y ;  /* 0x00000000000d7919 */ /* 0x000e620000002600 */
[----:B------:R-:W-:Y:S01]  /*0a90*/  UISETP.NE.AND UP0, UPT, UR13, 0x2, UPT ;  /* 0x000000020d00788c */ /* 0x000fe2000bf05270 */
[----:B------:R-:W-:Y:S01]  /*0aa0*/  IMAD.MOV.U32 R5, RZ, RZ, RZ ;  /* 0x000000ffff057224 */ /* 0x000fe200078e00ff */
[----:B------:R-:W-:Y:S01]  /*0ab0*/  ULDC UR5, c[0x0][0x28c] ;  /* 0x0000a30000057ab9 */ /* 0x000fe20000000800 */
[----:B------:R-:W2:Y:S01]  /*0ac0*/  S2R R4, SR_CTAID.X ;  /* 0x0000000000047919 */ /* 0x000ea20000002500 */
[----:B------:R-:W-:Y:S01]  /*0ad0*/  UIADD3 UR5, UR5, 0x1f, URZ ;  /* 0x0000001f05057890 */ /* 0x000fe2000fffe03f */
[----:B------:R-:W-:Y:S01]  /*0ae0*/  LOP3.LUT R26, R26, 0xfffffffd, RZ, 0xc0, !PT ;  /* 0xfffffffd1a1a7812 */ /* 0x000fe200078ec0ff */
[----:B------:R-:W-:Y:S01]  /*0af0*/  UMOV UR38, URZ ;  /* 0x0000003f00267c82 */ /* 0x000fe20008000000 */
[----:B------:R-:W-:Y:S01]  /*0b00*/  PLOP3.LUT P0, PT, PT, PT, UP0, 0x80, 0x0 ;  /* 0x000000000000781c */ /* 0x000fe20003f0f008 */
[----:B------:R-:W-:Y:S01]  /*0b10*/  USHF.R.S32.HI UR8, URZ, 0x1f, UR5 ;  /* 0x0000001f3f087899 */ /* 0x000fe20008011405 */
[----:B------:R-:W-:Y:S01]  /*0b20*/  UMOV UR39, URZ ;  /* 0x0000003f00277c82 */ /* 0x000fe20008000000 */
[----:B------:R-:W-:-:S02]  /*0b30*/  ULDC.64 UR10, c[0x0][0x650] ;  /* 0x00019400000a7ab9 */ /* 0x000fc40000000a00 */
[----:B------:R-:W-:-:S04]  /*0b40*/  ULEA.HI UR8, UR8, UR5, URZ, 0x5 ;  /* 0x0000000508087291 */ /* 0x000fc8000f8f283f */
[----:B------:R-:W-:Y:S01]  /*0b50*/  USHF.R.S32.HI UR41, URZ, 0x5, UR8 ;  /* 0x000000053f297899 */ /* 0x000fe20008011408 */
[----:B0-----:R-:W-:-:S13]  /*0b60*/  ISETP.NE.AND P2, PT, R2, 0x1, PT ;  /* 0x000000010200780c */ /* 0x001fda0003f45270 */
[----:B------:R-:W2:Y:S01]  /*0b70*/  @P2 LDC R17, c[0x0][0x10] ;  /* 0x00000400ff112b82 */ /* 0x000ea20000000800 */
[----:B-1----:R-:W-:Y:S01]  /*0b80*/  @P2 IMAD.MOV.U32 R6, RZ, RZ, R13 ;  /* 0x000000ffff062224 */ /* 0x002fe200078e000d */
[----:B------:R-:W-:Y:S01]  /*0b90*/  @P2 LOP3.LUT R26, R26, 0x2, RZ, 0xfc, !PT ;  /* 0x000000021a1a2812 */ /* 0x000fe200078efcff */
[----:B------:R-:W-:-:S05]  /*0ba0*/  @P2 IMAD.MOV.U32 R7, RZ, RZ, RZ ;  /* 0x000000ffff072224 */ /* 0x000fca00078e00ff */
[----:B------:R-:W0:Y:S01]  /*0bb0*/  @!P2 LDC R3, c[0x0][0xc] ;  /* 0x00000300ff03ab82 */ /* 0x000e220000000800 */
[----:B------:R-:W-:Y:S01]  /*0bc0*/  ULDC UR6, c[0x0][0xc] ;  /* 0x0000030000067ab9 */ /* 0x000fe20000000800 */
[----:B------:R-:W-:Y:S01]  /*0bd0*/  ULDC UR7, c[0x0][0x10] ;  /* 0x0000040000077ab9 */ /* 0x000fe20000000800 */
[----:B------:R-:W-:Y:S01]  /*0be0*/  ULDC UR5, c[0x0][0x14] ;  /* 0x0000050000057ab9 */ /* 0x000fe20000000800 */
[----:B------:R-:W-:-:S04]  /*0bf0*/  UIMAD.WIDE.U32 UR6, UR6, UR7, URZ ;  /* 0x00000007060672a5 */ /* 0x000fc8000f8e003f */
[----:B------:R-:W-:Y:S02]  /*0c00*/  UIMAD.WIDE.U32 UR36, UR6, UR5, URZ ;  /* 0x00000005062472a5 */ /* 0x000fe4000f8e003f */
[----:B------:R-:W-:-:S04]  /*0c10*/  UIMAD UR42, UR7, UR5, URZ ;  /* 0x00000005072a72a4 */ /* 0x000fc8000f8e023f */
[----:B------:R-:W-:Y:S01]  /*0c20*/  UIADD3 UR42, UR37, UR42, URZ ;  /* 0x0000002a252a7290 */ /* 0x000fe2000fffe03f */
[----:B--2---:R-:W-:-:S04]  /*0c30*/  @P2 IMAD.WIDE.U32 R16, R4, R17, R6 ;  /* 0x0000001104102225 */ /* 0x004fc800078e0006 */
[----:B0-----:R-:W-:-:S04]  /*0c40*/  @!P2 IMAD.WIDE.U32 R6, R3, R13, R4 ;  /* 0x0000000d0306a225 */ /* 0x001fc800078e0004 */
[----:B------:R-:W-:Y:S02]  /*0c50*/  @P2 IMAD.MOV.U32 R3, RZ, RZ, RZ ;  /* 0x000000ffff032224 */ /* 0x000fe400078e00ff */
[----:B------:R-:W-:Y:S02]  /*0c60*/  @!P2 IMAD.MOV.U32 R16, RZ, RZ, R6 ;  /* 0x000000ffff10a224 */ /* 0x000fe400078e0006 */
[----:B------:R-:W-:Y:S02]  /*0c70*/  @P2 IMAD.IADD R17, R17, 0x1, R3 ;  /* 0x0000000111112824 */ /* 0x000fe400078e0203 */
[----:B------:R-:W-:Y:S01]  /*0c80*/  @!P2 IMAD.MOV.U32 R17, RZ, RZ, R7 ;  /* 0x000000ffff11a224 */ /* 0x000fe200078e0007 */
[----:B------:R-:W-:Y:S06]  /*0c90*/  @P0 BRA `(.L_x_10) ;  /* 0x0000000000240947 */ /* 0x000fec0003800000 */
[----:B------:R-:W-:Y:S01]  /*0ca0*/  USHF.R.U32.HI UR6, URZ, 0x1, UR41 ;  /* 0x000000013f067899 */ /* 0x000fe20008011629 */
[----:B------:R-:W-:Y:S01]  /*0cb0*/  IADD3 R16, P0, R16, UR36, RZ ;  /* 0x0000002410107c10 */ /* 0x000fe2000ff1e0ff */
[----:B------:R-:W-:Y:S02]  /*0cc0*/  UISETP.GE.U32.AND UP0, UPT, UR41, 0xe, UPT ;  /* 0x0000000e2900788c */ /* 0x000fe4000bf06070 */
[----:B------:R-:W-:Y:S01]  /*0cd0*/  UIMAD.WIDE.U32 UR6, UR6, -0x6db6db6d, URZ ;  /* 0x92492493060678a5 */ /* 0x000fe2000f8e003f */
[----:B------:R-:W-:Y:S01]  /*0ce0*/  IADD3.X R17, R17, UR42, RZ, P0, !PT ;  /* 0x0000002a11117c10 */ /* 0x000fe200087fe4ff */
[----:B------:R-:W-:Y:S02]  /*0cf0*/  UMOV UR39, URZ ;  /* 0x0000003f00277c82 */ /* 0x000fe40008000000 */
[----:B------:R-:W-:-:S04]  /*0d00*/  USHF.R.U32.HI UR6, URZ, 0x2, UR7 ;  /* 0x000000023f067899 */ /* 0x000fc80008011607 */
[----:B------:R-:W-:Y:S02]  /*0d10*/  UIMAD UR38, UR6, -0xe, UR41 ;  /* 0xfffffff2062678a4 */ /* 0x000fe4000f8e0229 */
[----:B------:R-:W-:-:S12]  /*0d20*/  @UP0 ULOP3.LUT UR39, UR6, 0x1, URZ, 0xc0, !UPT ;  /* 0x0000000106270892 */ /* 0x000fd8000f8ec03f */
.L_x_10:
[----:B------:R-:W-:Y:S01]  /*0d30*/  ISETP.GE.U32.AND P0, PT, R16, UR10, PT ;  /* 0x0000000a10007c0c */ /* 0x000fe2000bf06070 */
[----:B------:R-:W-:Y:S01]  /*0d40*/  IMAD.MOV.U32 R22, RZ, RZ, -0x1 ;  /* 0xffffffffff167424 */ /* 0x000fe200078e00ff */
[----:B------:R-:W-:Y:S01]  /*0d50*/  PRMT R3, RZ, 0x7610, R3 ;  /* 0x00007610ff037816 */ /* 0x000fe20000000003 */
[----:B------:R-:W-:Y:S01]  /*0d60*/  IMAD.MOV.U32 R18, RZ, RZ, -0x1 ;  /* 0xffffffffff127424 */ /* 0x000fe200078e00ff */
[----:B------:R-:W-:Y:S01]  /*0d70*/  ISETP.GE.U32.AND.EX P0, PT, R17, UR11, PT, P0 ;  /* 0x0000000b11007c0c */ /* 0x000fe2000bf06100 */
[----:B------:R-:W-:-:S12]  /*0d80*/  IMAD.MOV.U32 R19, RZ, RZ, -0x1 ;  /* 0xffffffffff137424 */ /* 0x000fd800078e00ff */
[----:B------:R-:W-:Y:S05]  /*0d90*/  @P0 BRA `(.L_x_11) ;  /* 0x0000000400580947 */ /* 0x000fea0003800000 */
[----:B------:R-:W0:Y:S01]  /*0da0*/  LDC.64 R18, c[0x0][0x628] ;  /* 0x00018a00ff127b82 */ /* 0x000e220000000a00 */
[----:B------:R-:W-:Y:S02]  /*0db0*/  IMAD.MOV.U32 R6, RZ, RZ, R16 ;  /* 0x000000ffff067224 */ /* 0x000fe400078e0010 */
[----:B------:R-:W-:-:S05]  /*0dc0*/  IMAD.MOV.U32 R7, RZ, RZ, R17 ;  /* 0x000000ffff077224 */ /* 0x000fca00078e0011 */
[----:B------:R-:W1:Y:S08]  /*0dd0*/  LDC R14, c[0x0][0x630] ;  /* 0x00018c00ff0e7b82 */ /* 0x000e700000000800 */
[----:B------:R-:W2:Y:S01]  /*0de0*/  LDC.64 R20, c[0x0][0x620] ;  /* 0x00018800ff147b82 */ /* 0x000ea20000000a00 */
[----:B0-----:R-:W-:-:S04]  /*0df0*/  ISETP.NE.U32.AND P0, PT, R18, RZ, PT ;  /* 0x000000ff1200720c */ /* 0x001fc80003f05070 */
[----:B------:R-:W-:-:S13]  /*0e00*/  ISETP.NE.AND.EX P0, PT, R19, RZ, PT, P0 ;  /* 0x000000ff1300720c */ /* 0x000fda0003f05300 */
[----:B-12---:R-:W-:Y:S05]  /*0e10*/  @!P0 BRA `(.L_x_12) ;  /* 0x0000000000288947 */ /* 0x006fea0003800000 */
[----:B------:R-:W0:Y:S02]  /*0e20*/  LDC R3, c[0x0][0x634] ;  /* 0x00018d00ff037b82 */ /* 0x000e240000000800 */
[----:B0-----:R-:W-:-:S05]  /*0e30*/  IADD3 R3, P0, R16, R3, RZ ;  /* 0x0000000310037210 */ /* 0x001fca0007f1e0ff */
[----:B------:R-:W-:-:S04]  /*0e40*/  IMAD.X R15, RZ, RZ, R17, P0 ;  /* 0x000000ffff0f7224 */ /* 0x000fc800000e0611 */
[----:B------:R-:W-:-:S04]  /*0e50*/  IMAD.WIDE.U32 R6, R15, R18, RZ ;  /* 0x000000120f067225 */ /* 0x000fc800078e00ff */
[----:B------:R-:W-:-:S04]  /*0e60*/  IMAD.WIDE.U32 R8, P0, R3, R19, R6 ;  /* 0x0000001303087225 */ /* 0x000fc80007800006 */
[----:B------:R-:W-:-:S04]  /*0e70*/  IMAD.WIDE.U32 R6, R3, R18, RZ ;  /* 0x0000001203067225 */ /* 0x000fc800078e00ff */
[----:B------:R-:W-:Y:S01]  /*0e80*/  IMAD.X R11, RZ, RZ, RZ, P0 ;  /* 0x000000ffff0b7224 */ /* 0x000fe200000e06ff */
[----:B------:R-:W-:Y:S01]  /*0e90*/  IADD3 RZ, P0, R7, R8, RZ ;  /* 0x0000000807ff7210 */ /* 0x000fe20007f1e0ff */
[----:B------:R-:W-:-:S04]  /*0ea0*/  IMAD.MOV.U32 R10, RZ, RZ, R9 ;  /* 0x000000ffff0a7224 */ /* 0x000fc800078e0009 */
[----:B------:R-:W-:-:S08]  /*0eb0*/  IMAD.WIDE.U32.X R6, R15, R19, R10, P0 ;  /* 0x000000130f067225 */ /* 0x000fd000000e040a */
.L_x_12:
[-CC-:B------:R-:W-:Y:S01]  /*0ec0*/  SHF.R.U64 R29, R6, R14.reuse, R7.reuse ;  /* 0x0000000e061d7219 */ /* 0x180fe20000001207 */
[----:B------:R-:W0:Y:S01]  /*0ed0*/  LDC R10, c[0x0][0x618] ;  /* 0x00018600ff0a7b82 */ /* 0x000e220000000800 */
[----:B------:R-:W-:Y:S01]  /*0ee0*/  SHF.R.U32.HI R5, RZ, R14, R7 ;  /* 0x0000000eff057219 */ /* 0x000fe20000011607 */
[----:B------:R-:W-:Y:S01]  /*0ef0*/  ULDC UR5, c[0x0][0x150] ;  /* 0x0000540000057ab9 */ /* 0x000fe20000000800 */
[----:B------:R-:W-:Y:S02]  /*0f00*/  IADD3 R9, P0, RZ, -R29, RZ ;  /* 0x8000001dff097210 */ /* 0x000fe40007f1e0ff */
[----:B------:R-:W-:-:S03]  /*0f10*/  I2FP.F32.U32 R3, R4 ;  /* 0x0000000400037245 */ /* 0x000fc60000201000 */
[----:B------:R-:W1:Y:S01]  /*0f20*/  LDC.64 R24, c[0x0][0x640] ;  /* 0x00019000ff187b82 */ /* 0x000e620000000a00 */
[----:B------:R-:W-:Y:S02]  /*0f30*/  IMAD.X R11, RZ, RZ, ~R5, P0 ;  /* 0x000000ffff0b7224 */ /* 0x000fe400000e0e05 */
[----:B------:R-:W-:Y:S01]  /*0f40*/  FMUL R3, R3, UR5 ;  /* 0x0000000503037c20 */ /* 0x000fe20008400000 */
[----:B------:R-:W-:Y:S01]  /*0f50*/  IMAD.WIDE.U32 R6, R9, R20, R16 ;  /* 0x0000001409067225 */ /* 0x000fe200078e0010 */
[----:B------:R-:W-:-:S03]  /*0f60*/  ULDC UR5, c[0x0][0x154] ;  /* 0x0000550000057ab9 */ /* 0x000fc60000000800 */
[----:B------:R-:W-:Y:S01]  /*0f70*/  IMAD R8, R11, R20, RZ ;  /* 0x000000140b087224 */ /* 0x000fe200078e02ff */
[----:B------:R-:W2:Y:S01]  /*0f80*/  LDC R5, c[0x0][0x144] ;  /* 0x00005100ff057b82 */ /* 0x000ea20000000800 */
[----:B------:R-:W3:Y:S02]  /*0f90*/  F2I.U32.TRUNC.NTZ R3, R3 ;  /* 0x0000000300037305 */ /* 0x000ee4000020f000 */
[----:B------:R-:W-:-:S04]  /*0fa0*/  IMAD R9, R9, R21, R8 ;  /* 0x0000001509097224 */ /* 0x000fc800078e0208 */
[----:B------:R-:W-:Y:S01]  /*0fb0*/  IMAD.IADD R7, R7, 0x1, R9 ;  /* 0x0000000107077824 */ /* 0x000fe200078e0209 */
[----:B------:R-:W4:Y:S01]  /*0fc0*/  LDC R14, c[0x0][0x608] ;  /* 0x00018200ff0e7b82 */ /* 0x000f220000000800 */
[----:B------:R-:W-:-:S03]  /*0fd0*/  IMAD.MOV.U32 R9, RZ, RZ, -0x1 ;  /* 0xffffffffff097424 */ /* 0x000fc600078e00ff */
[-C--:B0-----:R-:W-:Y:S02]  /*0fe0*/  SHF.R.U64 R20, R6, R10.reuse, R7 ;  /* 0x0000000a06147219 */ /* 0x081fe40000001207 */
[----:B------:R-:W-:Y:S02]  /*0ff0*/  I2FP.F32.U32 R6, R13 ;  /* 0x0000000d00067245 */ /* 0x000fe40000201000 */
[----:B------:R-:W0:Y:S01]  /*1000*/  LDC R22, c[0x0][0x658] ;  /* 0x00019600ff167b82 */ /* 0x000e220000000800 */
[----:B-1----:R-:W-:Y:S01]  /*1010*/  ISETP.NE.U32.AND P0, PT, R24, RZ, PT ;  /* 0x000000ff1800720c */ /* 0x002fe20003f05070 */
[----:B---3--:R-:W-:Y:S01]  /*1020*/  IMAD.MOV R8, RZ, RZ, -R3 ;  /* 0x000000ffff087224 */ /* 0x008fe200078e0a03 */
[----:B------:R-:W-:Y:S01]  /*1030*/  SHF.R.U32.HI R7, RZ, R10, R7 ;  /* 0x0000000aff077219 */ /* 0x000fe20000011607 */
[----:B------:R-:W-:Y:S01]  /*1040*/  FMUL R6, R6, UR5 ;  /* 0x0000000506067c20 */ /* 0x000fe20008400000 */
[----:B------:R-:W-:-:S03]  /*1050*/  ISETP.NE.AND.EX P0, PT, R25, RZ, PT, P0 ;  /* 0x000000ff1900720c */ /* 0x000fc60003f05300 */
[----:B------:R-:W1:Y:S01]  /*1060*/  LDC R18, c[0x0][0x148] ;  /* 0x00005200ff127b82 */ /* 0x000e620000000800 */
[----:B--2---:R-:W-:-:S07]  /*1070*/  IMAD R3, R5, R8, R4 ;  /* 0x0000000805037224 */ /* 0x004fce00078e0204 */
[----:B------:R-:W2:Y:S01]  /*1080*/  LDC R19, c[0x0][0x600] ;  /* 0x00018000ff137b82 */ /* 0x000ea20000000800 */
[-CC-:B----4-:R-:W-:Y:S02]  /*1090*/  SHF.R.U64 R30, R20, R14.reuse, R7.reuse ;  /* 0x0000000e141e7219 */ /* 0x190fe40000001207 */
[----:B------:R-:W-:Y:S01]  /*10a0*/  SHF.R.U32.HI R5, RZ, R14, R7 ;  /* 0x0000000eff057219 */ /* 0x000fe20000011607 */
[----:B------:R-:W-:Y:S01]  /*10b0*/  IMAD.MOV.U32 R7, RZ, RZ, 0x1 ;  /* 0x00000001ff077424 */ /* 0x000fe200078e00ff */
[----:B------:R3:W4:Y:S03]  /*10c0*/  F2I.U32.TRUNC.NTZ R14, R6 ;  /* 0x00000006000e7305 */ /* 0x000726000020f000 */
[----:B------:R-:W1:Y:S01]  /*10d0*/  LDC R21, c[0x0][0x648] ;  /* 0x00019200ff157b82 */ /* 0x000e620000000800 */
[-C--:B0-----:R-:W-:Y:S02]  /*10e0*/  SHF.L.U32 R4, R9, R22.reuse, RZ ;  /* 0x0000001609047219 */ /* 0x081fe400000006ff */
[----:B------:R-:W-:-:S02]  /*10f0*/  SHF.R.U64 R32, R30, R22, R5 ;  /* 0x000000161e207219 */ /* 0x000fc40000001205 */
[----:B------:R-:W-:Y:S02]  /*1100*/  LOP3.LUT R11, RZ, R4, RZ, 0x33, !PT ;  /* 0x00000004ff0b7212 */ /* 0x000fe400078e33ff */
[-C--:B------:R-:W-:Y:S01]  /*1110*/  SHF.R.U32.HI R5, RZ, R22.reuse, R5 ;  /* 0x00000016ff057219 */ /* 0x080fe20000011605 */
[----:B------:R-:W0:Y:S01]  /*1120*/  LDC R27, c[0x0][0x638] ;  /* 0x00018e00ff1b7b82 */ /* 0x000e220000000800 */
[----:B------:R-:W-:Y:S01]  /*1130*/  SHF.L.U32 R10, R7, R22, RZ ;  /* 0x00000016070a7219 */ /* 0x000fe200000006ff */
[----:B------:R-:W-:-:S06]  /*1140*/  IMAD.MOV.U32 R4, RZ, RZ, R32 ;  /* 0x000000ffff047224 */ /* 0x000fcc00078e0020 */
[----:B------:R-:W0:Y:S01]  /*1150*/  LDC R28, c[0x0][0x610] ;  /* 0x00018400ff1c7b82 */ /* 0x000e220000000800 */
[----:B---34-:R-:W-:Y:S05]  /*1160*/  @!P0 BRA `(.L_x_13) ;  /* 0x0000000000288947 */ /* 0x018fea0003800000 */
[----:B------:R-:W3:Y:S02]  /*1170*/  LDC R9, c[0x0][0x64c] ;  /* 0x00019300ff097b82 */ /* 0x000ee40000000800 */
[----:B---3--:R-:W-:-:S05]  /*1180*/  IADD3 R9, P0, R32, R9, RZ ;  /* 0x0000000920097210 */ /* 0x008fca0007f1e0ff */
[----:B------:R-:W-:-:S04]  /*1190*/  IMAD.X R15, RZ, RZ, R5, P0 ;  /* 0x000000ffff0f7224 */ /* 0x000fc800000e0605 */
[----:B------:R-:W-:-:S04]  /*11a0*/  IMAD.WIDE.U32 R4, R15, R24, RZ ;  /* 0x000000180f047225 */ /* 0x000fc800078e00ff */
[----:B------:R-:W-:-:S04]  /*11b0*/  IMAD.WIDE.U32 R6, P0, R9, R25, R4 ;  /* 0x0000001909067225 */ /* 0x000fc80007800004 */
[----:B------:R-:W-:Y:S01]  /*11c0*/  IMAD.WIDE.U32 R4, R9, R24, RZ ;  /* 0x0000001809047225 */ /* 0x000fe200078e00ff */
[----:B------:R-:W-:-:S03]  /*11d0*/  MOV R8, R7 ;  /* 0x0000000700087202 */ /* 0x000fc60000000f00 */
[----:B------:R-:W-:Y:S01]  /*11e0*/  IMAD.X R9, RZ, RZ, RZ, P0 ;  /* 0x000000ffff097224 */ /* 0x000fe200000e06ff */
[----:B------:R-:W-:-:S05]  /*11f0*/  IADD3 RZ, P0, R5, R6, RZ ;  /* 0x0000000605ff7210 */ /* 0x000fca0007f1e0ff */
[----:B------:R-:W-:-:S08]  /*1200*/  IMAD.WIDE.U32.X R4, R15, R25, R8, P0 ;  /* 0x000000190f047225 */ /* 0x000fd000000e0408 */
.L_x_13:
[----:B-1----:R-:W-:Y:S01]  /*1210*/  SHF.R.U64 R4, R4, R21, R5 ;  /* 0x0000001504047219 */ /* 0x002fe20000001205 */
[----:B--2---:R-:W-:Y:S01]  /*1220*/  VIADD R5, R19, 0xffffffff ;  /* 0xffffffff13057836 */ /* 0x004fe20000000000 */
[----:B------:R-:W-:Y:S01]  /*1230*/  LOP3.LUT R11, R30, R11, RZ, 0xc0, !PT ;  /* 0x0000000b1e0b7212 */ /* 0x000fe200078ec0ff */
[----:B------:R-:W-:Y:S02]  /*1240*/  IMAD.MOV R14, RZ, RZ, -R14 ;  /* 0x000000ffff0e7224 */ /* 0x000fe400078e0a0e */
[----:B------:R-:W-:Y:S01]  /*1250*/  IMAD.MOV R6, RZ, RZ, -R4 ;  /* 0x000000ffff067224 */ /* 0x000fe200078e0a04 */
[----:B------:R-:W-:Y:S01]  /*1260*/  LOP3.LUT R5, R20, R5, RZ, 0xc0, !PT ;  /* 0x0000000514057212 */ /* 0x000fe200078ec0ff */
[----:B------:R-:W-:Y:S02]  /*1270*/  IMAD R10, R10, R4, R11 ;  /* 0x000000040a0a7224 */ /* 0x000fe400078e020b */
[----:B------:R-:W-:Y:S02]  /*1280*/  @P2 IMAD R3, R18, R14, R13 ;  /* 0x0000000e12032224 */ /* 0x000fe400078e020d */
[----:B0-----:R-:W-:-:S02]  /*1290*/  IMAD R4, R6, R27, R32 ;  /* 0x0000001b06047224 */ /* 0x001fc400078e0220 */
[----:B------:R-:W-:Y:S02]  /*12a0*/  IMAD R22, R10, R28, R3 ;  /* 0x0000001c0a167224 */ /* 0x000fe400078e0203 */
[----:B------:R-:W-:Y:S02]  /*12b0*/  IMAD R5, R4, R19, R5 ;  /* 0x0000001304057224 */ /* 0x000fe400078e0205 */
[----:B------:R-:W-:Y:S02]  /*12c0*/  IMAD.MOV.U32 R3, RZ, RZ, 0x1 ;  /* 0x00000001ff037424 */ /* 0x000fe400078e00ff */
[----:B------:R-:W-:Y:S01]  /*12d0*/  IMAD.MOV.U32 R19, RZ, RZ, R29 ;  /* 0x000000ffff137224 */ /* 0x000fe200078e001d */
[----:B------:R-:W-:Y:S02]  /*12e0*/  SEL R18, R5, R22, !P2 ;  /* 0x0000001605127207 */ /* 0x000fe40005000000 */
[----:B------:R-:W-:-:S07]  /*12f0*/  SEL R22, R22, R5, !P2 ;  /* 0x0000000516167207 */ /* 0x000fce0005000000 */
.L_x_11:
[----:B------:R-:W-:Y:S05]  /*1300*/  @!P1 BRA `(.L_x_14) ;  /* 0x0000005000b49947 */ /* 0x000fea0003800000 */
[----:B------:R-:W-:-:S06]  /*1310*/  UISETP.GT.U32.AND UP0, UPT, UR12, 0x1, UPT ;  /* 0x000000010c00788c */ /* 0x000fcc000bf04070 */
[----:B------:R-:W-:-:S13]  /*1320*/  PLOP3.LUT P0, PT, PT, PT, UP0, 0x80, 0x0 ;  /* 0x000000000000781c */ /* 0x000fda0003f0f008 */
[----:B------:R-:W-:Y:S05]  /*1330*/  @P0 EXIT ;  /* 0x000000000000094d */ /* 0x000fea0003800000 */
.L_x_15:
[----:B------:R-:W-:-:S08]  /*1340*/  NOP ;  /* 0x0000000000007918 */ /* 0x000fd00000000000 */
[----:B------:R-:W0:Y:S02]  /*1350*/  USETMAXREG.TRY_ALLOC.CTAPOOL UP0, 0xe8 ;  /* 0x000000e8000079c8 */ /* 0x000e240008000600 */
[----:B0-----:R-:W-:-:S13]  /*1360*/  PLOP3.LUT P0, PT, PT, PT, UP0, 0x80, 0x0 ;  /* 0x000000000000781c */ /* 0x001fda0003f0f008 */
[----:B------:R-:W-:Y:S05]  /*1370*/  @!P0 BRA `(.L_x_15) ;  /* 0xfffffffc00f08947 */ /* 0x000fea000383ffff */
[----:B------:R-:W-:-:S13]  /*1380*/  LOP3.LUT P0, RZ, R3, 0xff, RZ, 0xc0, !PT ;  /* 0x000000ff03ff7812 */ /* 0x000fda000780c0ff */
[----:B------:R-:W-:Y:S05]  /*1390*/  @!P0 EXIT ;  /* 0x000000000000894d */ /* 0x000fea0003800000 */
[----:B------:R-:W-:Y:S01]  /*13a0*/  SHF.R.S32.HI R0, RZ, 0x1f, R23 ;  /* 0x0000001fff007819 */ /* 0x000fe20000011417 */
[----:B------:R-:W-:Y:S01]  /*13b0*/  VIADD R12, R12, 0xffffffff ;  /* 0xffffffff0c0c7836 */ /* 0x000fe20000000000 */
[----:B------:R-:W0:Y:S01]  /*13c0*/  S2UR UR4, SR_CgaCtaId ;  /* 0x00000000000479c3 */ /* 0x000e220000008800 */
[----:B------:R-:W-:Y:S01]  /*13d0*/  UMOV UR46, 0x400 ;  /* 0x00000400002e7882 */ /* 0x000fe20000000000 */
[CC--:B------:R-:W-:Y:S01]  /*13e0*/  LEA.HI R4, R0.reuse, R23.reuse, RZ, 0x5 ;  /* 0x0000001700047211 */ /* 0x0c0fe200078f28ff */
[----:B------:R-:W-:Y:S01]  /*13f0*/  ULOP3.LUT UR43, UR40, 0x1, URZ, 0xfc, !UPT ;  /* 0x00000001282b7892 */ /* 0x000fe2000f8efc3f */
[----:B------:R-:W-:Y:S01]  /*1400*/  LEA.HI R0, R0, R23, RZ, 0x2 ;  /* 0x0000001700007211 */ /* 0x000fe200078f10ff */
[----:B------:R-:W-:Y:S01]  /*1410*/  UIADD3 UR44, UR41, -0x1, URZ ;  /* 0xffffffff292c7890 */ /* 0x000fe2000fffe03f */
[----:B------:R-:W-:Y:S01]  /*1420*/  LOP3.LUT R6, R4, 0xffffffe0, RZ, 0xc0, !PT ;  /* 0xffffffe004067812 */ /* 0x000fe200078ec0ff */
[----:B------:R-:W-:Y:S01]  /*1430*/  USHF.L.U32 UR47, UR41, 0x1, URZ ;  /* 0x00000001292f7899 */ /* 0x000fe2000800063f */
[----:B------:R-:W-:-:S02]  /*1440*/  SHF.R.S32.HI R66, RZ, 0x2, R0 ;  /* 0x00000002ff427819 */ /* 0x000fc40000011400 */
[----:B------:R-:W-:Y:S01]  /*1450*/  SHF.R.S32.HI R3, RZ, 0x1f, R0 ;  /* 0x0000001fff037819 */ /* 0x000fe20000011400 */
[----:B------:R-:W-:Y:S01]  /*1460*/  IMAD.IADD R6, R23, 0x1, -R6 ;  /* 0x0000000117067824 */ /* 0x000fe200078e0a06 */
[----:B------:R-:W-:Y:S02]  /*1470*/  R2UR UR45, R12 ;  /* 0x000000000c2d72ca */ /* 0x000fe400000e0000 */
[----:B------:R-:W-:Y:S02]  /*1480*/  LEA.HI R3, R3, R66, RZ, 0x3 ;  /* 0x0000004203037211 */ /* 0x000fe400078f18ff */
[----:B------:R-:W-:Y:S02]  /*1490*/  SHF.R.S32.HI R5, RZ, 0x1f, R6 ;  /* 0x0000001fff057819 */ /* 0x000fe40000011406 */
[----:B------:R-:W-:Y:S02]  /*14a0*/  LOP3.LUT R3, R3, 0xfffffff8, RZ, 0xc0, !PT ;  /* 0xfffffff803037812 */ /* 0x000fe400078ec0ff */
[----:B------:R-:W-:-:S02]  /*14b0*/  LEA.HI R7, R5, R6, RZ, 0x2 ;  /* 0x0000000605077211 */ /* 0x000fc400078f10ff */
[----:B------:R-:W-:Y:S01]  /*14c0*/  LOP3.LUT R68, R0, 0xfffffffc, RZ, 0xc0, !PT ;  /* 0xfffffffc00447812 */ /* 0x000fe200078ec0ff */
[----:B------:R-:W-:Y:S01]  /*14d0*/  IMAD.IADD R66, R66, 0x1, -R3 ;  /* 0x0000000142427824 */ /* 0x000fe200078e0a03 */
[----:B------:R-:W-:Y:S01]  /*14e0*/  LOP3.LUT R9, R7, 0xfffffffc, RZ, 0xc0, !PT ;  /* 0xfffffffc07097812 */ /* 0x000fe200078ec0ff */
[----:B------:R-:W-:Y:S01]  /*14f0*/  USHF.L.U32 UR45, UR45, 0x3, URZ ;  /* 0x000000032d2d7899 */ /* 0x000fe2000800063f */
[----:B------:R-:W-:Y:S01]  /*1500*/  LEA.HI R0, R5, R6, RZ, 0x4 ;  /* 0x0000000605007211 */ /* 0x000fe200078f20ff */
[----:B------:R-:W-:Y:S01]  /*1510*/  IMAD.IADD R68, R23, 0x1, -R68 ;  /* 0x0000000117447824 */ /* 0x000fe200078e0a44 */
[----:B------:R-:W-:Y:S01]  /*1520*/  SHF.R.S32.HI R5, RZ, 0x1f, R7 ;  /* 0x0000001fff057819 */ /* 0x000fe20000011407 */
[----:B------:R-:W-:Y:S01]  /*1530*/  IMAD.IADD R9, R6, 0x1, -R9 ;  /* 0x0000000106097824 */ /* 0x000fe200078e0a09 */
[----:B------:R-:W-:Y:S01]  /*1540*/  SHF.R.S32.HI R6, RZ, 0x2, R7 ;  /* 0x00000002ff067819 */ /* 0x000fe20000011407 */
[----:B------:R-:W-:Y:S01]  /*1550*/  IMAD.U32 R73, RZ, RZ, UR45 ;  /* 0x0000002dff497e24 */ /* 0x000fe2000f8e00ff */
[----:B------:R-:W-:Y:S01]  /*1560*/  SHF.R.S32.HI R3, RZ, 0x1f, R66 ;  /* 0x0000001fff037819 */ /* 0x000fe20000011442 */
[----:B0-----:R-:W-:Y:S01]  /*1570*/  ULEA UR46, UR4, UR46, 0x18 ;  /* 0x0000002e042e7291 */ /* 0x001fe2000f8ec03f */
[----:B------:R-:W-:-:S02]  /*1580*/  SHF.R.S32.HI R7, RZ, 0x5, R4 ;  /* 0x00000005ff077819 */ /* 0x000fc40000011404 */
[----:B------:R-:W-:Y:S01]  /*1590*/  SHF.R.S32.HI R0, RZ, 0x4, R0 ;  /* 0x00000004ff007819 */ /* 0x000fe20000011400 */
[----:B------:R-:W-:Y:S01]  /*15a0*/  ULDC UR4, c[0x0][0x284] ;  /* 0x0000a10000047ab9 */ /* 0x000fe20000000800 */
[----:B------:R-:W-:Y:S01]  /*15b0*/  LEA.HI R4, R5, R6, RZ, 0x2 ;  /* 0x0000000605047211 */ /* 0x000fe200078f10ff */
[----:B------:R-:W-:Y:S01]  /*15c0*/  IMAD R8, R7, 0x40, R68 ;  /* 0x0000004007087824 */ /* 0x000fe200078e0244 */
[----:B------:R-:W-:Y:S01]  /*15d0*/  LEA.HI R3, R3, R66, RZ, 0x2 ;  /* 0x0000004203037211 */ /* 0x000fe200078f10ff */
[----:B------:R-:W-:Y:S01]  /*15e0*/  IMAD.SHL.U32 R69, R0, 0x20, RZ ;  /* 0x0000002000457824 */ /* 0x000fe200078e00ff */
[----:B------:R-:W-:Y:S01]  /*15f0*/  LOP3.LUT R11, R4, 0xfffffffc, RZ, 0xc0, !PT ;  /* 0xfffffffc040b7812 */ /* 0x000fe200078ec0ff */
[----:B------:R-:W-:Y:S01]  /*1600*/  IMAD.SHL.U32 R72, R0, 0x4, RZ ;  /* 0x0000000400487824 */ /* 0x000fe200078e00ff */
[----:B------:R-:W-:Y:S01]  /*1610*/  LOP3.LUT R5, R3, 0xfffffffc, RZ, 0xc0, !PT ;  /* 0xfffffffc03057812 */ /* 0x000fe200078ec0ff */
[--C-:B------:R-:W-:Y:S01]  /*1620*/  IMAD R75, R7, -0x10, -R66.reuse ;  /* 0xfffffff0074b7824 */ /* 0x100fe200078e0a42 */
[----:B------:R-:W-:Y:S01]  /*1630*/  LOP3.LUT R69, R69, 0x20, RZ, 0xc0, !PT ;  /* 0x0000002045457812 */ /* 0x000fe200078ec0ff */
[----:B------:R-:W-:Y:S01]  /*1640*/  IMAD.IADD R6, R6, 0x1, -R11 ;  /* 0x0000000106067824 */ /* 0x000fe200078e0a0b */
[----:B------:R-:W-:Y:S01]  /*1650*/  SHF.R.S32.HI R67, RZ, 0x1f, R66 ;  /* 0x0000001fff437819 */ /* 0x000fe20000011442 */
[----:B------:R-:W-:Y:S01]  /*1660*/  IMAD.IADD R5, R66, 0x1, -R5 ;  /* 0x0000000142057824 */ /* 0x000fe200078e0a05 */
[----:B------:R-:W-:Y:S01]  /*1670*/  LOP3.LUT R70, R3, 0x4, RZ, 0xc0, !PT ;  /* 0x0000000403467812 */ /* 0x000fe200078ec0ff */
[----:B------:R-:W-:Y:S01]  /*1680*/  IMAD R71, R6, 0x8, R9 ;  /* 0x0000000806477824 */ /* 0x000fe200078e0209 */
[----:B------:R-:W-:Y:S01]  /*1690*/  LEA.HI R4, R69, R69, RZ, 0x1d ;  /* 0x0000004545047211 */ /* 0x000fe200078fe8ff */
[----:B------:R-:W-:Y:S01]  /*16a0*/  IMAD.U32 R5, R8, 0x8, R5 ;  /* 0x0000000808057824 */ /* 0x000fe200078e0005 */
[----:B------:R-:W-:Y:S01]  /*16b0*/  LOP3.LUT R72, R72, 0x4, RZ, 0xc0, !PT ;  /* 0x0000000448487812 */ /* 0x000fe200078ec0ff */
[----:B------:R-:W-:Y:S01]  /*16c0*/  IMAD R9, R9, 0x8, R6 ;  /* 0x0000000809097824 */ /* 0x000fe200078e0206 */
[----:B------:R-:W-:Y:S01]  /*16d0*/  ISETP.NE.AND P0, PT, R12, RZ, PT ;  /* 0x000000ff0c00720c */ /* 0x000fe20003f05270 */
[----:B------:R-:W-:Y:S01]  /*16e0*/  UIADD3 UR48, UR46, 0xf0, URZ ;  /* 0x000000f02e307890 */ /* 0x000fe2000fffe03f */
[----:B------:R-:W-:Y:S01]  /*16f0*/  LOP3.LUT P1, RZ, R3, 0x4, RZ, 0xc0, !PT ;  /* 0x0000000403ff7812 */ /* 0x000fe2000782c0ff */
[----:B------:R-:W-:Y:S01]  /*1700*/  IMAD.WIDE R66, R7, 0x10, R66 ;  /* 0x0000001007427825 */ /* 0x000fe200078e0242 */
[----:B------:R-:W-:Y:S01]  /*1710*/  LOP3.LUT R74, R73, 0x8, RZ, 0xc0, !PT ;  /* 0x00000008494a7812 */ /* 0x000fe200078ec0ff */
[----:B------:R-:W-:Y:S01]  /*1720*/  UIADD3 UR49, UR45, UR48, URZ ;  /* 0x000000302d317290 */ /* 0x000fe2000fffe03f */
[----:B------:R-:W-:Y:S01]  /*1730*/  P2R R83, PR, RZ, 0x2 ;  /* 0x00000002ff537803 */ /* 0x000fe20000000000 */
[----:B------:R-:W-:Y:S01]  /*1740*/  IMAD.IADD R70, R70, 0x1, R5 ;  /* 0x0000000146467824 */ /* 0x000fe200078e0205 */
[----:B------:R-:W-:Y:S01]  /*1750*/  SEL R82, RZ, 0x1, P0 ;  /* 0x00000001ff527807 */ /* 0x000fe20000000000 */
[----:B------:R-:W-:Y:S01]  /*1760*/  IMAD.IADD R71, R71, 0x1, R4 ;  /* 0x0000000147477824 */ /* 0x000fe200078e0204 */
[----:B------:R-:W-:Y:S01]  /*1770*/  LOP3.LUT R73, R73, 0x8, RZ, 0xc, !PT ;  /* 0x0000000849497812 */ /* 0x000fe200078e0cff */
[----:B------:R-:W-:Y:S01]  /*1780*/  VIADD R75, R75, UR4 ;  /* 0x000000044b4b7c36 */ /* 0x000fe20008000000 */
[----:B------:R-:W-:Y:S01]  /*1790*/  LOP3.LUT R74, R74, 0x18, RZ, 0x3c, !PT ;  /* 0x000000184a4a7812 */ /* 0x000fe200078e3cff */
[----:B------:R-:W-:-:S07]  /*17a0*/  IMAD.IADD R76, R72, 0x1, R9 ;  /* 0x00000001484c7824 */ /* 0x000fce00078e0209 */
.L_x_112:
[----:B------:R-:W-:Y:S01]  /*17b0*/  SHF.L.U32 R0, R82, 0x1f, RZ ;  /* 0x0000001f52007819 */ /* 0x000fe200000006ff */
[----:B------:R-:W-:Y:S01]  /*17c0*/  IMAD.U32 R77, RZ, RZ, UR48 ;  /* 0x00000030ff4d7e24 */ /* 0x000fe2000f8e00ff */
[----:B------:R-:W0:Y:S03]  /*17d0*/  S2R R3, SR_TID.X ;  /* 0x0000000000037919 */ /* 0x000e260000002100 */
[----:B-1----:R-:W1:Y:S01]  /*17e0*/  SYNCS.PHASECHK.TRANS64.TRYWAIT P0, [R77+UR45], R0 ;  /* 0x000000004d0075a7 */ /* 0x002e62000800016d */
[----:B0-----:R-:W-:Y:S01]  /*17f0*/  SHF.R.U32.HI R3, RZ, 0x5, R3 ;  /* 0x00000005ff037819 */ /* 0x001fe20000011603 */
[----:B-1234-:R-:W-:Y:S06]  /*1800*/  @!P0 BRA `(.L_x_16) ;  /* 0x0000006800c48947 */ /* 0x01efec0003800000 */
.L_x_146:
[----:B------:R-:W-:Y:S01]  /*1810*/  UIADD3 UR4, UR46, 0x300, URZ ;  /* 0x000003002e047890 */ /* 0x000fe2000fffe03f */
[----:B------:R1:W2:Y:S03]  /*1820*/  SHFL.IDX PT, R24, R3, RZ, 0x1f ;  /* 0x00001fff03187589 */ /* 0x0002a600000e0000 */
[----:B------:R-:W-:-:S06]  /*1830*/  ULOP3.LUT UP0, URZ, UR4, 0x9f, URZ, 0xc0, !UPT ;  /* 0x0000009f043f7892 */ /* 0x000fcc000f80c03f */
[----:B------:R-:W-:-:S13]  /*1840*/  PLOP3.LUT P0, PT, PT, PT, UP0, 0x80, 0x0 ;  /* 0x000000000000781c */ /* 0x000fda0003f0f008 */
[----:B-1----:R-:W-:Y:S05]  /*1850*/  @!P0 BRA `(.L_x_17) ;  /* 0x0000000000408947 */ /* 0x002fea0003800000 */
[----:B0-----:R-:W-:Y:S01]  /*1860*/  MOV R0, 0x0 ;  /* 0x0000000000007802 */ /* 0x001fe20000000f00 */
[----:B------:R-:W-:Y:S01]  /*1870*/  ULDC.64 UR4, c[0x4][0x70] ;  /* 0x01001c0000047ab9 */ /* 0x000fe20000000a00 */
[----:B------:R-:W-:Y:S01]  /*1880*/  ULDC.64 UR6, c[0x4][0x8] ;  /* 0x0100020000067ab9 */ /* 0x000fe20000000a00 */
[----:B------:R-:W-:Y:S01]  /*1890*/  IMAD.U32 R4, RZ, RZ, UR4 ;  /* 0x00000004ff047e24 */ /* 0x000fe2000f8e00ff */
[----:B------:R0:W1:Y:S01]  /*18a0*/  LDC.64 R14, c[0x4][R0] ;  /* 0x01000000000e7b82 */ /* 0x0000620000000a00 */
[----:B------:R-:W-:Y:S01]  /*18b0*/  MOV R5, UR5 ;  /* 0x0000000500057c02 */ /* 0x000fe20008000f00 */
[----:B------:R-:W-:Y:S01]  /*18c0*/  ULDC.64 UR4, c[0x4][0x78] ;  /* 0x01001e0000047ab9 */ /* 0x000fe20000000a00 */
[----:B------:R-:W-:Y:S02]  /*18d0*/  IMAD.U32 R10, RZ, RZ, UR6 ;  /* 0x00000006ff0a7e24 */ /* 0x000fe4000f8e00ff */
[----:B------:R-:W-:Y:S02]  /*18e0*/  IMAD.U32 R6, RZ, RZ, UR4 ;  /* 0x00000004ff067e24 */ /* 0x000fe4000f8e00ff */
[----:B------:R-:W-:-:S02]  /*18f0*/  IMAD.U32 R7, RZ, RZ, UR5 ;  /* 0x00000005ff077e24 */ /* 0x000fc4000f8e00ff */
[----:B------:R-:W-:Y:S02]  /*1900*/  IMAD.U32 R11, RZ, RZ, UR7 ;  /* 0x00000007ff0b7e24 */ /* 0x000fe4000f8e00ff */
[----:B------:R-:W-:Y:S02]  /*1910*/  IMAD.MOV.U32 R8, RZ, RZ, 0x70 ;  /* 0x00000070ff087424 */ /* 0x000fe400078e00ff */
[----:B------:R-:W-:Y:S02]  /*1920*/  IMAD.MOV.U32 R12, RZ, RZ, 0x1 ;  /* 0x00000001ff0c7424 */ /* 0x000fe400078e00ff */
[----:B0-----:R-:W-:-:S07]  /*1930*/  IMAD.MOV.U32 R13, RZ, RZ, RZ ;  /* 0x000000ffff0d7224 */ /* 0x001fce00078e00ff */
[----:B------:R-:W-:-:S07]  /*1940*/  LEPC R20, `(.L_x_17) ;  /* 0x000000001014794e */ /* 0x000fce0000000000 */
[----:B-12--5:R-:W-:Y:S05]  /*1950*/  CALL.ABS.NOINC R14 ;  /* 0x000000000e007343 */ /* 0x026fea0003c00000 */
.L_x_17:
[----:B------:R-:W-:-:S04]  /*1960*/  UIADD3 UR4, UR46, 0x1c300, URZ ;  /* 0x0001c3002e047890 */ /* 0x000fc8000fffe03f */
[----:B------:R-:W-:-:S06]  /*1970*/  ULOP3.LUT UP0, URZ, UR4, 0x9f, URZ, 0xc0, !UPT ;  /* 0x0000009f043f7892 */ /* 0x000fcc000f80c03f */
[----:B------:R-:W-:-:S13]  /*1980*/  PLOP3.LUT P0, PT, PT, PT, UP0, 0x80, 0x0 ;  /* 0x000000000000781c */ /* 0x000fda0003f0f008 */
[----:B------:R-:W-:Y:S05]  /*1990*/  @!P0 BRA `(.L_x_18) ;  /* 0x00000000007c8947 */ /* 0x000fea0003800000 */
[----:B------:R-:W-:Y:S01]  /*19a0*/  MOV R23, 0x0 ;  /* 0x0000000000177802 */ /* 0x000fe20000000f00 */
[----:B------:R-:W-:Y:S01]  /*19b0*/  ULDC.64 UR4, c[0x4][0x70] ;  /* 0x01001c0000047ab9 */ /* 0x000fe20000000a00 */
[----:B------:R-:W-:Y:S01]  /*19c0*/  ULDC.64 UR6, c[0x4][0x8] ;  /* 0x0100020000067ab9 */ /* 0x000fe20000000a00 */
[----:B------:R-:W-:Y:S01]  /*19d0*/  IMAD.U32 R4, RZ, RZ, UR4 ;  /* 0x00000004ff047e24 */ /* 0x000fe2000f8e00ff */
[----:B------:R1:W3:Y:S01]  /*19e0*/  LDC.64 R14, c[0x4][R23] ;  /* 0x01000000170e7b82 */ /* 0x0002e20000000a00 */
[----:B0-----:R-:W-:Y:S01]  /*19f0*/  IMAD.U32 R5, RZ, RZ, UR5 ;  /* 0x00000005ff057e24 */ /* 0x001fe2000f8e00ff */
[----:B------:R-:W-:Y:S01]  /*1a00*/  ULDC.64 UR4, c[0x4][0x78] ;  /* 0x01001e0000047ab9 */ /* 0x000fe20000000a00 */
[----:B------:R-:W-:Y:S02]  /*1a10*/  IMAD.U32 R10, RZ, RZ, UR6 ;  /* 0x00000006ff0a7e24 */ /* 0x000fe4000f8e00ff */
[----:B------:R-:W-:Y:S02]  /*1a20*/  IMAD.U32 R6, RZ, RZ, UR4 ;  /* 0x00000004ff067e24 */ /* 0x000fe4000f8e00ff */
[----:B------:R-:W-:-:S02]  /*1a30*/  IMAD.U32 R7, RZ, RZ, UR5 ;  /* 0x00000005ff077e24 */ /* 0x000fc4000f8e00ff */
[----:B------:R-:W-:Y:S02]  /*1a40*/  IMAD.U32 R11, RZ, RZ, UR7 ;  /* 0x00000007ff0b7e24 */ /* 0x000fe4000f8e00ff */
[----:B------:R-:W-:Y:S02]  /*1a50*/  IMAD.MOV.U32 R8, RZ, RZ, 0x70 ;  /* 0x00000070ff087424 */ /* 0x000fe400078e00ff */
[----:B------:R-:W-:Y:S02]  /*1a60*/  IMAD.MOV.U32 R12, RZ, RZ, 0x1 ;  /* 0x00000001ff0c7424 */ /* 0x000fe400078e00ff */
[----:B-1----:R-:W-:-:S07]  /*1a70*/  IMAD.MOV.U32 R13, RZ, RZ, RZ ;  /* 0x000000ffff0d7224 */ /* 0x002fce00078e00ff */
[----:B------:R-:W-:-:S07]  /*1a80*/  LEPC R20, `(.L_x_19) ;  /* 0x000000001014794e */ /* 0x000fce0000000000 */
[----:B--23-5:R-:W-:Y:S05]  /*1a90*/  CALL.ABS.NOINC R14 ;  /* 0x000000000e007343 */ /* 0x02cfea0003c00000 */
.L_x_19:
[----:B------:R0:W1:Y:S01]  /*1aa0*/  LDC.64 R14, c[0x4][R23] ;  /* 0x01000000170e7b82 */ /* 0x0000620000000a00 */
[----:B------:R-:W-:Y:S01]  /*1ab0*/  ULDC.64 UR4, c[0x4][0x70] ;  /* 0x01001c0000047ab9 */ /* 0x000fe20000000a00 */
[----:B------:R-:W-:Y:S01]  /*1ac0*/  ULDC.64 UR6, c[0x4][0x78] ;  /* 0x01001e0000067ab9 */ /* 0x000fe20000000a00 */
[----:B------:R-:W-:Y:S01]  /*1ad0*/  IMAD.U32 R4, RZ, RZ, UR4 ;  /* 0x00000004ff047e24 */ /* 0x000fe2000f8e00ff */
[----:B------:R-:W-:Y:S01]  /*1ae0*/  MOV R13, RZ ;  /* 0x000000ff000d7202 */ /* 0x000fe20000000f00 */
[----:B------:R-:W-:Y:S01]  /*1af0*/  IMAD.U32 R5, RZ, RZ, UR5 ;  /* 0x00000005ff057e24 */ /* 0x000fe2000f8e00ff */
[----:B------:R-:W-:Y:S01]  /*1b00*/  ULDC.64 UR4, c[0x4][0x10] ;  /* 0x0100040000047ab9 */ /* 0x000fe20000000a00 */
[----:B------:R-:W-:Y:S02]  /*1b10*/  IMAD.U32 R6, RZ, RZ, UR6 ;  /* 0x00000006ff067e24 */ /* 0x000fe4000f8e00ff */
[----:B------:R-:W-:Y:S02]  /*1b20*/  IMAD.U32 R7, RZ, RZ, UR7 ;  /* 0x00000007ff077e24 */ /* 0x000fe4000f8e00ff */
[----:B------:R-:W-:-:S02]  /*1b30*/  IMAD.U32 R10, RZ, RZ, UR4 ;  /* 0x00000004ff0a7e24 */ /* 0x000fc4000f8e00ff */
[----:B------:R-:W-:Y:S02]  /*1b40*/  IMAD.U32 R11, RZ, RZ, UR5 ;  /* 0x00000005ff0b7e24 */ /* 0x000fe4000f8e00ff */
[----:B------:R-:W-:Y:S02]  /*1b50*/  IMAD.MOV.U32 R8, RZ, RZ, 0x70 ;  /* 0x00000070ff087424 */ /* 0x000fe400078e00ff */
[----:B0-----:R-:W-:-:S07]  /*1b60*/  IMAD.MOV.U32 R12, RZ, RZ, 0x1 ;  /* 0x00000001ff0c7424 */ /* 0x001fce00078e00ff */
[----:B------:R-:W-:-:S07]  /*1b70*/  LEPC R20, `(.L_x_18) ;  /* 0x000000001014794e */ /* 0x000fce0000000000 */
[----:B-1----:R-:W-:Y:S05]  /*1b80*/  CALL.ABS.NOINC R14 ;  /* 0x000000000e007343 */ /* 0x002fea0003c00000 */
.L_x_18:
[----:B--2---:R-:W-:Y:S01]  /*1b90*/  SHF.R.S32.HI R3, RZ, 0x1f, R24 ;  /* 0x0000001fff037819 */ /* 0x004fe20000011418 */
[----:B0-----:R-:W-:Y:S01]  /*1ba0*/  IMAD.U32 R0, RZ, RZ, UR43 ;  /* 0x0000002bff007e24 */ /* 0x001fe2000f8e00ff */
[----:B------:R-:W-:Y:S02]  /*1bb0*/  UMOV UR4, 0xffffffff ;  /* 0xffffffff00047882 */ /* 0x000fe40000000000 */
[----:B------:R-:W-:Y:S02]  /*1bc0*/  LEA.HI R3, R3, R24, RZ, 0x2 ;  /* 0x0000001803037211 */ /* 0x000fe400078f10ff */
[----:B------:R-:W-:Y:S02]  /*1bd0*/  ISETP.NE.AND P0, PT, R0, 0x3, PT ;  /* 0x000000030000780c */ /* 0x000fe40003f05270 */
[----:B------:R-:W-:-:S05]  /*1be0*/  LOP3.LUT R3, R3, 0xfffffffc, RZ, 0xc0, !PT ;  /* 0xfffffffc03037812 */ /* 0x000fca00078ec0ff */
[----:B------:R-:W-:Y:S01]  /*1bf0*/  IMAD.IADD R3, R24, 0x1, -R3 ;  /* 0x0000000118037824 */ /* 0x000fe200078e0a03 */
[----:B------:R-:W-:Y:S06]  /*1c00*/  BRA.DIV UR4, `(.L_x_20) ;  /* 0x0000006604dc7947 */ /* 0x000fec000b800000 */
.L_x_148:
[----:B------:R-:W-:Y:S01]  /*1c10*/  IMAD R23, R3, 0xc, RZ ;  /* 0x0000000c03177824 */ /* 0x000fe200078e02ff */
[----:B------:R-:W-:Y:S06]  /*1c20*/  @!P0 BRA `(.L_x_21) ;  /* 0x0000000000048947 */ /* 0x000fec0003800000 */
[----:B------:R-:W-:Y:S01]  /*1c30*/  BPT.TRAP 0x1 ;  /* 0x000000040000795c */ /* 0x000fe20000300000 */
.L_x_21:
[----:B------:R-:W-:Y:S02]  /*1c40*/  IMAD.U32 R3, RZ, RZ, UR38 ;  /* 0x00000026ff037e24 */ /* 0x000fe4000f8e00ff */
[----:B------:R-:W-:-:S03]  /*1c50*/  IMAD.U32 R0, RZ, RZ, UR39 ;  /* 0x00000027ff007e24 */ /* 0x000fc6000f8e00ff */
[----:B------:R-:W-:Y:S02]  /*1c60*/  LEA R3, R3, UR46, 0x3 ;  /* 0x0000002e03037c11 */ /* 0x000fe4000f8e18ff */
[----:B------:R-:W-:-:S04]  /*1c70*/  SHF.L.U32 R0, R0, 0x1f, RZ ;  /* 0x0000001f00007819 */ /* 0x000fc800000006ff */
[----:B------:R0:W1:Y:S01]  /*1c80*/  SYNCS.PHASECHK.TRANS64.TRYWAIT P1, [R3+URZ], R0 ;  /* 0x00000000030075a7 */ /* 0x000062000802017f */
[----:B------:R-:W-:Y:S05]  /*1c90*/  @!P0 BRA `(.L_x_22) ;  /* 0x0000000000048947 */ /* 0x000fea0003800000 */
[----:B------:R-:W-:Y:S01]  /*1ca0*/  BPT.TRAP 0x1 ;  /* 0x000000040000795c */ /* 0x000fe20000300000 */
.L_x_22:
[----:B-1----:R-:W-:Y:S05]  /*1cb0*/  @P1 BRA `(.L_x_23) ;  /* 0x0000000000081947 */ /* 0x002fea0003800000 */
[----:B------:R-:W1:Y:S02]  /*1cc0*/  SYNCS.PHASECHK.TRANS64.TRYWAIT P1, [R3+URZ], R0 ;  /* 0x00000000030075a7 */ /* 0x000e64000802017f */
[----:B-1----:R-:W-:Y:S05]  /*1cd0*/  @!P1 BRA `(.L_x_24) ;  /* 0x0000006400c49947 */ /* 0x002fea0003800000 */
.L_x_23:
[----:B------:R-:W-:-:S04]  /*1ce0*/  UIADD3 UR4, UR38, 0x1, URZ ;  /* 0x0000000126047890 */ /* 0x000fc8000fffe03f */
[----:B------:R-:W-:Y:S02]  /*1cf0*/  UISETP.NE.AND UP0, UPT, UR4, 0xe, UPT ;  /* 0x0000000e0400788c */ /* 0x000fe4000bf05270 */
[----:B------:R-:W-:Y:S02]  /*1d00*/  IMAD.U32 R14, RZ, RZ, UR4 ;  /* 0x00000004ff0e7e24 */ /* 0x000fe4000f8e00ff */
[----:B------:R-:W-:Y:S02]  /*1d10*/  USEL UR4, URZ, 0x1, UP0 ;  /* 0x000000013f047887 */ /* 0x000fe40008000000 */
[----:B------:R-:W-:Y:S02]  /*1d20*/  PLOP3.LUT P1, PT, PT, PT, UP0, 0x80, 0x0 ;  /* 0x000000000000781c */ /* 0x000fe40003f2f008 */
[----:B------:R-:W-:Y:S02]  /*1d30*/  ULOP3.LUT UR4, UR39, UR4, URZ, 0x3c, !UPT ;  /* 0x0000000427047292 */ /* 0x000fe4000f8e3c3f */
[----:B------:R-:W-:-:S04]  /*1d40*/  SEL R14, R14, RZ, P1 ;  /* 0x000000ff0e0e7207 */ /* 0x000fc80000800000 */
[----:B------:R-:W-:Y:S01]  /*1d50*/  IMAD.U32 R88, RZ, RZ, UR4 ;  /* 0x00000004ff587e24 */ /* 0x000fe2000f8e00ff */
[----:B------:R-:W-:Y:S06]  /*1d60*/  @!P0 BRA `(.L_x_25) ;  /* 0x0000000000048947 */ /* 0x000fec0003800000 */
[----:B------:R-:W-:Y:S01]  /*1d70*/  BPT.TRAP 0x1 ;  /* 0x000000040000795c */ /* 0x000fe20000300000 */
.L_x_25:
[----:B01----:R-:W-:Y:S01]  /*1d80*/  IMAD.MOV.U32 R0, RZ, RZ, -0x650a62f0 ;  /* 0x9af59d10ff007424 */ /* 0x003fe200078e00ff */
[----:B------:R-:W-:Y:S01]  /*1d90*/  UIADD3 UR4, UR46, 0x1c300, URZ ;  /* 0x0001c3002e047890 */ /* 0x000fe2000fffe03f */
[----:B------:R-:W-:Y:S01]  /*1da0*/  IMAD.MOV.U32 R20, RZ, RZ, 0x8d10d10 ;  /* 0x08d10d10ff147424 */ /* 0x000fe200078e00ff */
[----:B------:R-:W-:Y:S01]  /*1db0*/  ISETP.NE.AND P2, PT, R83, RZ, PT ;  /* 0x000000ff5300720c */ /* 0x000fe20003f45270 */
[----:B------:R-:W-:Y:S01]  /*1dc0*/  IMAD.U32 R9, RZ, RZ, UR38 ;  /* 0x00000026ff097e24 */ /* 0x000fe2000f8e00ff */
[-C--:B------:R-:W-:Y:S01]  /*1dd0*/  SHF.R.U64 R21, R0, R23.reuse, 0xdd3f ;  /* 0x0000dd3f00157419 */ /* 0x080fe20000001217 */
[----:B------:R-:W-:Y:S01]  /*1de0*/  IMAD.MOV.U32 R79, RZ, RZ, 0x10 ;  /* 0x00000010ff4f7424 */ /* 0x000fe200078e00ff */
[----:B------:R-:W-:Y:S01]  /*1df0*/  SHF.R.U64 R20, R20, R23, 0xb08b ;  /* 0x0000b08b14147419 */ /* 0x000fe20000001217 */
[----:B------:R-:W-:Y:S01]  /*1e00*/  IMAD R0, R9, 0x800, R70 ;  /* 0x0000080009007824 */ /* 0x000fe200078e0246 */
[C---:B------:R-:W-:Y:S01]  /*1e10*/  LOP3.LUT R3, R21.reuse, 0x7, RZ, 0xc0, !PT ;  /* 0x0000000715037812 */ /* 0x040fe200078ec0ff */
[----:B------:R-:W-:Y:S01]  /*1e20*/  IMAD.SHL.U32 R5, R21, 0x100, RZ ;  /* 0x0000010015057824 */ /* 0x000fe200078e00ff */
[----:B------:R-:W-:Y:S01]  /*1e30*/  LOP3.LUT R4, R20, 0x7, RZ, 0xc0, !PT ;  /* 0x0000000714047812 */ /* 0x000fe200078ec0ff */
[----:B------:R-:W-:Y:S01]  /*1e40*/  IMAD R24, R9, 0x800, R71 ;  /* 0x0000080009187824 */ /* 0x000fe200078e0247 */
[----:B------:R-:W-:Y:S01]  /*1e50*/  LEA R85, R0, UR46, 0x2 ;  /* 0x0000002e00557c11 */ /* 0x000fe2000f8e10ff */
[----:B------:R-:W-:Y:S01]  /*1e60*/  IMAD.SHL.U32 R0, R20, 0x40, RZ ;  /* 0x0000004014007824 */ /* 0x000fe200078e00ff */
[-C--:B------:R-:W-:Y:S01]  /*1e70*/  ISETP.NE.AND P1, PT, R3, R4.reuse, PT ;  /* 0x000000040300720c */ /* 0x080fe20003f25270 */
[----:B------:R-:W-:Y:S01]  /*1e80*/  IMAD.U32 R80, RZ, RZ, UR4 ;  /* 0x00000004ff507e24 */ /* 0x000fe2000f8e00ff */
[----:B------:R-:W-:Y:S01]  /*1e90*/  LOP3.LUT R6, R5, 0x700, RZ, 0xc0, !PT ;  /* 0x0000070005067812 */ /* 0x000fe200078ec0ff */
[----:B------:R-:W-:Y:S01]  /*1ea0*/  VIADD R5, R3, 0x1 ;  /* 0x0000000103057836 */ /* 0x000fe20000000000 */
[----:B------:R-:W-:Y:S01]  /*1eb0*/  LOP3.LUT R7, R0, 0x1c0, RZ, 0xc0, !PT ;  /* 0x000001c000077812 */ /* 0x000fe200078ec0ff */
[C---:B------:R-:W-:Y:S01]  /*1ec0*/  VIADD R8, R85.reuse, 0x300 ;  /* 0x0000030055087836 */ /* 0x040fe20000000000 */
[----:B------:R-:W-:Y:S01]  /*1ed0*/  LEA R84, R14, UR46, 0x3 ;  /* 0x0000002e0e547c11 */ /* 0x000fe2000f8e18ff */
[----:B------:R-:W-:Y:S01]  /*1ee0*/  VIADD R86, R85, 0x390 ;  /* 0x0000039055567836 */ /* 0x000fe20000000000 */
[----:B------:R-:W-:Y:S01]  /*1ef0*/  SEL R0, R5, R4, !P1 ;  /* 0x0000000405007207 */ /* 0x000fe20004800000 */
[----:B------:R-:W-:Y:S01]  /*1f00*/  IMAD.IADD R87, R6, 0x1, R7 ;  /* 0x0000000106577824 */ /* 0x000fe200078e0207 */
[----:B------:R-:W-:Y:S01]  /*1f10*/  SHF.L.U32 R93, R88, 0x1f, RZ ;  /* 0x0000001f585d7819 */ /* 0x000fe200000006ff */
[----:B------:R-:W-:Y:S01]  /*1f20*/  @P2 VIADD R86, R8, 0x70 ;  /* 0x0000007008562836 */ /* 0x000fe20000000000 */
[----:B------:R-:W-:Y:S01]  /*1f30*/  UMOV UR4, 0xffffffff ;  /* 0xffffffff00047882 */ /* 0x000fe20000000000 */
[----:B------:R-:W-:Y:S01]  /*1f40*/  @!P1 VIADD R3, R4, 0x1 ;  /* 0x0000000104039836 */ /* 0x000fe20000000000 */
[----:B------:R-:W-:Y:S01]  /*1f50*/  ISETP.NE.AND P1, PT, R69, RZ, PT ;  /* 0x000000ff4500720c */ /* 0x000fe20003f25270 */
[----:B------:R-:W-:Y:S01]  /*1f60*/  IMAD R26, R9, 0x800, R76 ;  /* 0x00000800091a7824 */ /* 0x000fe200078e024c */
[----:B------:R-:W-:Y:S01]  /*1f70*/  ISETP.NE.AND P2, PT, RZ, UR44, PT ;  /* 0x0000002cff007c0c */ /* 0x000fe2000bf45270 */
[----:B------:R-:W-:Y:S01]  /*1f80*/  IMAD R0, R0, 0x4, R3 ;  /* 0x0000000400007824 */ /* 0x000fe200078e0203 */
[----:B------:R-:W-:Y:S01]  /*1f90*/  SEL R79, R79, 0xfffffff0, !P1 ;  /* 0xfffffff04f4f7807 */ /* 0x000fe20004800000 */
[----:B------:R-:W-:-:S02]  /*1fa0*/  IMAD.IADD R3, R24, 0x1, R87 ;  /* 0x0000000118037824 */ /* 0x000fc400078e0257 */
[----:B------:R-:W-:Y:S02]  /*1fb0*/  IMAD.SHL.U32 R89, R0, 0x40, RZ ;  /* 0x0000004000597824 */ /* 0x000fe400078e00ff */
[C-C-:B------:R-:W-:Y:S01]  /*1fc0*/  IMAD R0, R3.reuse, 0x4, R80.reuse ;  /* 0x0000000403007824 */ /* 0x140fe200078e0250 */
[----:B------:R-:W-:Y:S02]  /*1fd0*/  LEA R10, R3, UR46, 0x2 ;  /* 0x0000002e030a7c11 */ /* 0x000fe4000f8e10ff */
[----:B------:R-:W-:Y:S01]  /*1fe0*/  IADD3 R11, R24, R89, RZ ;  /* 0x00000059180b7210 */ /* 0x000fe20007ffe0ff */
[----:B------:R-:W-:Y:S01]  /*1ff0*/  IMAD.IADD R3, R0, 0x1, R79 ;  /* 0x0000000100037824 */ /* 0x000fe200078e024f */
[----:B------:R0:W1:Y:S01]  /*2000*/  SYNCS.PHASECHK.TRANS64.TRYWAIT P1, [R84+URZ], R93 ;  /* 0x0000005d540075a7 */ /* 0x000062000802017f */
[----:B------:R0:W2:Y:S02]  /*2010*/  LDS R56, [R85+0x300] ;  /* 0x0003000055387984 */ /* 0x0000a40000000800 */
[C---:B------:R-:W-:Y:S01]  /*2020*/  IMAD R6, R11.reuse, 0x4, R80 ;  /* 0x000000040b067824 */ /* 0x040fe200078e0250 */
[----:B------:R-:W-:Y:S01]  /*2030*/  LEA R11, R11, UR46, 0x2 ;  /* 0x0000002e0b0b7c11 */ /* 0x000fe2000f8e10ff */
[----:B------:R0:W3:Y:S02]  /*2040*/  LDS R57, [R85+0x700] ;  /* 0x0007000055397984 */ /* 0x0000e40000000800 */
[----:B------:R-:W-:-:S02]  /*2050*/  IMAD.IADD R6, R79, 0x1, R6 ;  /* 0x000000014f067824 */ /* 0x000fc400078e0206 */
[----:B------:R0:W4:Y:S04]  /*2060*/  LDS R58, [R86] ;  /* 0x00000000563a7984 */ /* 0x0001280000000800 */
[----:B------:R0:W0:Y:S04]  /*2070*/  LDS R59, [R86+0x400] ;  /* 0x00040000563b7984 */ /* 0x0000280000000800 */
[----:B------:R0:W0:Y:S04]  /*2080*/  LDS R0, [R10+0x1c300] ;  /* 0x01c300000a007984 */ /* 0x0000280000000800 */
[----:B------:R0:W0:Y:S04]  /*2090*/  LDS R4, [R3] ;  /* 0x0000000003047984 */ /* 0x0000280000000800 */
[----:B------:R0:W0:Y:S04]  /*20a0*/  LDS R5, [R11+0x1c300] ;  /* 0x01c300000b057984 */ /* 0x0000280000000800 */
[----:B------:R0:W0:Y:S01]  /*20b0*/  LDS R7, [R6] ;  /* 0x0000000006077984 */ /* 0x0000220000000800 */
[----:B------:R-:W-:Y:S05]  /*20c0*/  BRA.DIV UR4, `(.L_x_26) ;  /* 0x0000006204dc7947 */ /* 0x000fea000b800000 */
[----:B------:R-:W-:Y:S01]  /*20d0*/  IMAD.MOV.U32 R78, RZ, RZ, 0x90 ;  /* 0x00000090ff4e7424 */ /* 0x000fe200078e00ff */
[----:B------:R-:W-:Y:S01]  /*20e0*/  ISETP.NE.AND P3, PT, R72, RZ, PT ;  /* 0x000000ff4800720c */ /* 0x000fe20003f65270 */
[C---:B------:R-:W-:Y:S01]  /*20f0*/  IMAD.IADD R13, R26.reuse, 0x1, R87 ;  /* 0x000000011a0d7824 */ /* 0x040fe200078e0257 */
[----:B------:R-:W-:Y:S01]  /*2100*/  NOP ;  /* 0x0000000000007918 */ /* 0x000fe20000000000 */
[----:B------:R-:W-:Y:S01]  /*2110*/  IMAD.IADD R15, R26, 0x1, R89 ;  /* 0x000000011a0f7824 */ /* 0x000fe200078e0259 */
[----:B------:R-:W-:Y:S01]  /*2120*/  SEL R78, R78, 0x70, !P3 ;  /* 0x000000704e4e7807 */ /* 0x000fe20005800000 */
[C-C-:B------:R-:W-:Y:S01]  /*2130*/  IMAD R9, R13.reuse, 0x4, R80.reuse ;  /* 0x000000040d097824 */ /* 0x140fe200078e0250 */
[----:B------:R-:W-:Y:S01]  /*2140*/  LEA R13, R13, UR46, 0x2 ;  /* 0x0000002e0d0d7c11 */ /* 0x000fe2000f8e10ff */
[C---:B------:R-:W-:Y:S01]  /*2150*/  IMAD R25, R15.reuse, 0x4, R80 ;  /* 0x000000040f197824 */ /* 0x040fe200078e0250 */
[----:B------:R-:W-:Y:S01]  /*2160*/  LEA R12, R15, UR46, 0x2 ;  /* 0x0000002e0f0c7c11 */ /* 0x000fe2000f8e10ff */
[----:B------:R-:W-:-:S02]  /*2170*/  IMAD.IADD R9, R9, 0x1, R78 ;  /* 0x0000000109097824 */ /* 0x000fc400078e024e */
[----:B------:R-:W-:Y:S01]  /*2180*/  IMAD.IADD R8, R78, 0x1, R25 ;  /* 0x000000014e087824 */ /* 0x000fe200078e0219 */
[----:B0-----:R0:W-:Y:S04]  /*2190*/  STS [R13+0x1c300], R0 ;  /* 0x01c300000d007388 */ /* 0x0011e80000000800 */
[----:B------:R0:W-:Y:S04]  /*21a0*/  STS [R9], R4 ;  /* 0x0000000409007388 */ /* 0x0001e80000000800 */
[----:B------:R0:W-:Y:S04]  /*21b0*/  STS [R12+0x1c300], R5 ;  /* 0x01c300050c007388 */ /* 0x0001e80000000800 */
[----:B------:R0:W-:Y:S04]  /*21c0*/  STS [R8], R7 ;  /* 0x0000000708007388 */ /* 0x0001e80000000800 */
[----:B------:R-:W0:Y:S04]  /*21d0*/  LDS R10, [R10+0x1d300] ;  /* 0x01d300000a0a7984 */ /* 0x000e280000000800 */
[----:B------:R0:W0:Y:S04]  /*21e0*/  LDS R28, [R3+0x1000] ;  /* 0x00100000031c7984 */ /* 0x0000280000000800 */
[----:B------:R-:W0:Y:S04]  /*21f0*/  LDS R11, [R11+0x1d300] ;  /* 0x01d300000b0b7984 */ /* 0x000e280000000800 */
[----:B------:R0:W0:Y:S01]  /*2200*/  LDS R25, [R6+0x1000] ;  /* 0x0010000006197984 */ /* 0x0000220000000800 */
[----:B------:R-:W-:Y:S01]  /*2210*/  NOP ;  /* 0x0000000000007918 */ /* 0x000fe20000000000 */
.L_x_152:
[----:B0-----:R-:W-:Y:S04]  /*2220*/  STS [R13+0x1d300], R10 ;  /* 0x01d3000a0d007388 */ /* 0x001fe80000000800 */
[----:B------:R0:W-:Y:S04]  /*2230*/  STS [R9+0x1000], R28 ;  /* 0x0010001c09007388 */ /* 0x0001e80000000800 */
[----:B------:R1:W-:Y:S04]  /*2240*/  STS [R12+0x1d300], R11 ;  /* 0x01d3000b0c007388 */ /* 0x0003e80000000800 */
[----:B------:R-:W-:Y:S04]  /*2250*/  STS [R8+0x1000], R25 ;  /* 0x0010001908007388 */ /* 0x000fe80000000800 */
[----:B------:R-:W-:Y:S04]  /*2260*/  LDS R60, [R85+0x400] ;  /* 0x00040000553c7984 */ /* 0x000fe80000000800 */
[----:B------:R-:W-:Y:S04]  /*2270*/  LDS R61, [R85+0x800] ;  /* 0x00080000553d7984 */ /* 0x000fe80000000800 */
[----:B------:R-:W-:Y:S04]  /*2280*/  LDS R62, [R86+0x100] ;  /* 0x00010000563e7984 */ /* 0x000fe80000000800 */
[----:B------:R-:W-:Y:S01]  /*2290*/  LDS R63, [R86+0x500] ;  /* 0x00050000563f7984 */ /* 0x000fe20000000800 */
[----:B------:R-:W-:Y:S01]  /*22a0*/  @!PT LDS RZ, [RZ] ;  /* 0x00000000fffff984 */ /* 0x000fe20000000800 */
[----:B------:R-:W-:Y:S01]  /*22b0*/  @!PT LDS RZ, [RZ] ;  /* 0x00000000fffff984 */ /* 0x000fe20000000800 */
[----:B------:R-:W-:Y:S01]  /*22c0*/  @!PT LDS RZ, [RZ] ;  /* 0x00000000fffff984 */ /* 0x000fe20000000800 */
[----:B------:R-:W-:Y:S01]  /*22d0*/  @!PT LDS RZ, [RZ] ;  /* 0x00000000fffff984 */ /* 0x000fe20000000800 */
[----:B------:R2:W-:Y:S06]  /*22e0*/  MEMBAR.ALL.CTA ;  /* 0x0000000000007992 */ /* 0x0005ec0000008000 */
[----:B--2---:R-:W2:Y:S01]  /*22f0*/  FENCE.VIEW.ASYNC.S ;  /* 0x00000000000073c6 */ /* 0x004ea20000000000 */
[----:B------:R-:W-:Y:S05]  /*2300*/  WARPSYNC.ALL ;  /* 0x0000000000007948 */ /* 0x000fea0003800000 */
[----:B------:R-:W-:Y:S01]  /*2310*/  SHF.R.U32.HI R0, RZ, 0x3, R21 ;  /* 0x00000003ff007819 */ /* 0x000fe20000011615 */
[----:B------:R-:W-:Y:S01]  /*2320*/  IMAD.SHL.U32 R6, R21, 0x20, RZ ;  /* 0x0000002015067824 */ /* 0x000fe200078e00ff */
[----:B------:R-:W-:Y:S01]  /*2330*/  SHF.R.U32.HI R3, RZ, 0x3, R20 ;  /* 0x00000003ff037819 */ /* 0x000fe20000011614 */
[----:B------:R-:W-:Y:S01]  /*2340*/  IMAD.SHL.U32 R7, R20, 0x8, RZ ;  /* 0x0000000814077824 */ /* 0x000fe200078e00ff */
[----:B------:R-:W-:Y:S01]  /*2350*/  LOP3.LUT R0, R0, 0x7, RZ, 0xc0, !PT ;  /* 0x0000000700007812 */ /* 0x000fe200078ec0ff */
[----:B--2---:R-:W-:Y:S01]  /*2360*/  BAR.SYNC.DEFER_BLOCKING 0x2, 0x80 ;  /* 0x0082000000007b1d */ /* 0x004fe20000010000 */
[----:B------:R-:W-:-:S02]  /*2370*/  LOP3.LUT R3, R3, 0x7, RZ, 0xc0, !PT ;  /* 0x0000000703037812 */ /* 0x000fc400078ec0ff */
[----:B------:R-:W-:Y:S01]  /*2380*/  LOP3.LUT R6, R6, 0x700, RZ, 0xc0, !PT ;  /* 0x0000070006067812 */ /* 0x000fe200078ec0ff */
[C---:B------:R-:W-:Y:S01]  /*2390*/  VIADD R4, R0.reuse, 0x1 ;  /* 0x0000000100047836 */ /* 0x040fe20000000000 */
[-C--:B------:R-:W-:Y:S01]  /*23a0*/  ISETP.NE.AND P3, PT, R0, R3.reuse, PT ;  /* 0x000000030000720c */ /* 0x080fe20003f65270 */
[----:B------:R-:W-:Y:S01]  /*23b0*/  UMOV UR7, 0xc0000040 ;  /* 0xc000004000077882 */ /* 0x000fe20000000000 */
[----:B------:R-:W-:Y:S02]  /*23c0*/  LOP3.LUT R7, R7, 0x1c0, RZ, 0xc0, !PT ;  /* 0x000001c007077812 */ /* 0x000fe400078ec0ff */
[----:B------:R-:W-:Y:S02]  /*23d0*/  SEL R5, R4, R3, !P3 ;  /* 0x0000000304057207 */ /* 0x000fe40005800000 */
[----:B------:R-:W-:Y:S01]  /*23e0*/  R2UR UR4, R80 ;  /* 0x00000000500472ca */ /* 0x000fe200000e0000 */
[----:B------:R-:W-:-:S04]  /*23f0*/  IMAD.IADD R81, R6, 0x1, R7 ;  /* 0x0000000106517824 */ /* 0x000fc800078e0207 */
[--C-:B0-----:R-:W-:Y:S02]  /*2400*/  IMAD.IADD R9, R26, 0x1, R81.reuse ;  /* 0x000000011a097824 */ /* 0x101fe400078e0251 */
[----:B------:R-:W-:Y:S02]  /*2410*/  @!P3 VIADD R0, R3, 0x1 ;  /* 0x000000010300b836 */ /* 0x000fe40000000000 */
[----:B------:R-:W-:Y:S01]  /*2420*/  IMAD.IADD R3, R24, 0x1, R81 ;  /* 0x0000000118037824 */ /* 0x000fe200078e0251 */
[----:B------:R-:W-:Y:S01]  /*2430*/  LEA R90, R9, UR46, 0x2 ;  /* 0x0000002e095a7c11 */ /* 0x000fe2000f8e10ff */
[----:B------:R-:W-:Y:S02]  /*2440*/  IMAD R5, R5, 0x4, R0 ;  /* 0x0000000405057824 */ /* 0x000fe400078e0200 */
[C---:B------:R-:W-:Y:S01]  /*2450*/  IMAD R0, R3.reuse, 0x4, R80 ;  /* 0x0000000403007824 */ /* 0x040fe200078e0250 */
[----:B------:R-:W-:Y:S01]  /*2460*/  LEA R15, R3, UR46, 0x2 ;  /* 0x0000002e030f7c11 */ /* 0x000fe2000f8e10ff */
[----:B------:R-:W-:Y:S01]  /*2470*/  IMAD.SHL.U32 R5, R5, 0x40, RZ ;  /* 0x0000004005057824 */ /* 0x000fe200078e00ff */
[----:B------:R-:W-:Y:S01]  /*2480*/  USHF.R.U32.HI UR4, URZ, 0x4, UR4 ;  /* 0x000000043f047899 */ /* 0x000fe20008011604 */
[----:B------:R-:W-:-:S02]  /*2490*/  IMAD.IADD R3, R79, 0x1, R0 ;  /* 0x000000014f037824 */ /* 0x000fc400078e0200 */
[--C-:B------:R-:W-:Y:S01]  /*24a0*/  IMAD.IADD R7, R24, 0x1, R5.reuse ;  /* 0x0000000118077824 */ /* 0x100fe200078e0205 */
[----:B------:R-:W0:Y:S01]  /*24b0*/  LDS R0, [R15+0x1c300] ;  /* 0x01c300000f007984 */ /* 0x000e220000000800 */
[----:B-1----:R-:W-:Y:S01]  /*24c0*/  IMAD.IADD R11, R26, 0x1, R5 ;  /* 0x000000011a0b7824 */ /* 0x002fe200078e0205 */
[----:B------:R-:W-:Y:S01]  /*24d0*/  ULOP3.LUT UR4, UR4, 0x3fff, URZ, 0xc0, !UPT ;  /* 0x00003fff04047892 */ /* 0x000fe2000f8ec03f */
[C-C-:B------:R-:W-:Y:S01]  /*24e0*/  IMAD R4, R7.reuse, 0x4, R80.reuse ;  /* 0x0000000407047824 */ /* 0x140fe200078e0250 */
[----:B------:R-:W-:Y:S01]  /*24f0*/  LEA R24, R7, UR46, 0x2 ;  /* 0x0000002e07187c11 */ /* 0x000fe2000f8e10ff */
[--C-:B------:R-:W-:Y:S01]  /*2500*/  IMAD R5, R9, 0x4, R80.reuse ;  /* 0x0000000409057824 */ /* 0x100fe200078e0250 */
[C---:B------:R-:W-:Y:S01]  /*2510*/  LEA R91, R11.reuse, UR46, 0x2 ;  /* 0x0000002e0b5b7c11 */ /* 0x040fe2000f8e10ff */
[----:B------:R-:W-:Y:S01]  /*2520*/  IMAD R13, R11, 0x4, R80 ;  /* 0x000000040b0d7824 */ /* 0x000fe200078e0250 */
[----:B------:R-:W-:Y:S01]  /*2530*/  IADD3 R7, R79, R4, RZ ;  /* 0x000000044f077210 */ /* 0x000fe20007ffe0ff */
[----:B------:R-:W-:Y:S01]  /*2540*/  LDS R6, [R24+0x1c300] ;  /* 0x01c3000018067984 */ /* 0x000fe20000000800 */
[C---:B------:R-:W-:Y:S01]  /*2550*/  IMAD.IADD R5, R78.reuse, 0x1, R5 ;  /* 0x000000014e057824 */ /* 0x040fe200078e0205 */
[----:B------:R-:W-:Y:S01]  /*2560*/  ULOP3.LUT UR8, UR4, 0x10000, URZ, 0xfc, !UPT ;  /* 0x0001000004087892 */ /* 0x000fe2000f8efc3f */
[----:B------:R-:W-:Y:S01]  /*2570*/  IMAD.IADD R13, R78, 0x1, R13 ;  /* 0x000000014e0d7824 */ /* 0x000fe200078e020d */
[----:B------:R-:W1:Y:S02]  /*2580*/  LDS R4, [R3] ;  /* 0x0000000003047984 */ /* 0x000e640000000800 */
[----:B------:R-:W-:-:S02]  /*2590*/  ULEA UR4, UR38, UR8, 0x9 ;  /* 0x0000000826047291 */ /* 0x000fc4000f8e483f */
[----:B------:R-:W2:Y:S01]  /*25a0*/  LDS R8, [R7] ;  /* 0x0000000007087984 */ /* 0x000ea20000000800 */
[----:B------:R-:W-:-:S04]  /*25b0*/  NOP ;  /* 0x0000000000007918 */ /* 0x000fc80000000000 */
[----:B------:R-:W-:Y:S01]  /*25c0*/  UMOV UR6, UR4 ;  /* 0x0000000400067c82 */ /* 0x000fe20008000000 */
[----:B0-----:R-:W-:Y:S04]  /*25d0*/  STS [R90+0x1c300], R0 ;  /* 0x01c300005a007388 */ /* 0x001fe80000000800 */
[----:B-1----:R-:W-:Y:S04]  /*25e0*/  STS [R5], R4 ;  /* 0x0000000405007388 */ /* 0x002fe80000000800 */
[----:B------:R-:W-:Y:S04]  /*25f0*/  STS [R91+0x1c300], R6 ;  /* 0x01c300065b007388 */ /* 0x000fe80000000800 */
[----:B--2---:R-:W-:Y:S04]  /*2600*/  STS [R13], R8 ;  /* 0x000000080d007388 */ /* 0x004fe80000000800 */
[----:B------:R-:W0:Y:S04]  /*2610*/  LDS R9, [R15+0x1d300] ;  /* 0x01d300000f097984 */ /* 0x000e280000000800 */
[----:B------:R-:W1:Y:S04]  /*2620*/  LDS R10, [R3+0x1000] ;  /* 0x00100000030a7984 */ /* 0x000e680000000800 */
[----:B------:R-:W2:Y:S04]  /*2630*/  LDS R11, [R24+0x1d300] ;  /* 0x01d30000180b7984 */ /* 0x000ea80000000800 */
[----:B------:R-:W3:Y:S01]  /*2640*/  LDS R12, [R7+0x1000] ;  /* 0x00100000070c7984 */ /* 0x000ee20000000800 */
[----:B------:R-:W-:-:S03]  /*2650*/  NOP ;  /* 0x0000000000007918 */ /* 0x000fc60000000000 */
[----:B0-----:R-:W-:Y:S04]  /*2660*/  STS [R90+0x1d300], R9 ;  /* 0x01d300095a007388 */ /* 0x001fe80000000800 */
[----:B-1----:R-:W-:Y:S04]  /*2670*/  STS [R5+0x1000], R10 ;  /* 0x0010000a05007388 */ /* 0x002fe80000000800 */
[----:B--2---:R-:W-:Y:S04]  /*2680*/  STS [R91+0x1d300], R11 ;  /* 0x01d3000b5b007388 */ /* 0x004fe80000000800 */
[----:B---3--:R-:W-:Y:S01]  /*2690*/  STS [R13+0x1000], R12 ;  /* 0x0010000c0d007388 */ /* 0x008fe20000000800 */
[----:B----4-:R-:W-:-:S06]  /*26a0*/  WARPGROUP.ARRIVE ;  /* 0x00000000000079c5 */ /* 0x010fcc0000000000 */
[----:B------:R-:W-:Y:S01]  /*26b0*/  HGMMA.64x64x8.F32.TF32 R24, R56, gdesc[UR4], RZ, !UPT, gsb0 ;  /* 0x04e0000438187df0 */ /* 0x000fe2000c0028ff */
[----:B------:R-:W-:Y:S01]  /*26c0*/  UIADD3 UR6, UR4, 0x10, URZ ;  /* 0x0000001004067890 */ /* 0x000fe2000fffe03f */
[----:B------:R-:W-:Y:S01]  /*26d0*/  UMOV UR7, 0xc0000040 ;  /* 0xc000004000077882 */ /* 0x000fe20000000000 */
[----:B------:R-:W-:Y:S02]  /*26e0*/  WARPGROUP.DEPBAR.LE gsb0, 0x0 ;  /* 0x00008000000079c5 */ /* 0x000fe40000010000 */
[----:B------:R-:W-:Y:S04]  /*26f0*/  LDS R56, [R85+0x500] ;  /* 0x0005000055387984 */ /* 0x000fe80000000800 */
[----:B------:R-:W-:Y:S04]  /*2700*/  LDS R57, [R85+0x900] ;  /* 0x0009000055397984 */ /* 0x000fe80000000800 */
[----:B------:R-:W-:Y:S04]  /*2710*/  LDS R58, [R86+0x200] ;  /* 0x00020000563a7984 */ /* 0x000fe80000000800 */
[----:B------:R-:W0:Y:S01]  /*2720*/  LDS R59, [R86+0x600] ;  /* 0x00060000563b7984 */ /* 0x000e220000000800 */
[----:B------:R-:W-:Y:S01]  /*2730*/  @!PT LDS RZ, [RZ] ;  /* 0x00000000fffff984 */ /* 0x000fe20000000800 */
[----:B------:R-:W-:Y:S01]  /*2740*/  @!PT LDS RZ, [RZ] ;  /* 0x00000000fffff984 */ /* 0x000fe20000000800 */
[----:B------:R-:W-:Y:S01]  /*2750*/  @!PT LDS RZ, [RZ] ;  /* 0x00000000fffff984 */ /* 0x000fe20000000800 */
[----:B------:R-:W-:Y:S01]  /*2760*/  @!PT LDS RZ, [RZ] ;  /* 0x00000000fffff984 */ /* 0x000fe20000000800 */
[----:B------:R1:W-:Y:S06]  /*2770*/  MEMBAR.ALL.CTA ;  /* 0x0000000000007992 */ /* 0x0003ec0000008000 */
[----:B-1----:R-:W1:Y:S02]  /*2780*/  FENCE.VIEW.ASYNC.S ;  /* 0x00000000000073c6 */ /* 0x002e640000000000 */
[----:B-1----:R-:W-:Y:S06]  /*2790*/  BAR.SYNC.DEFER_BLOCKING 0x2, 0x80 ;  /* 0x0082000000007b1d */ /* 0x002fec0000010000 */
[----:B------:R-:W-:-:S06]  /*27a0*/  WARPGROUP.ARRIVE ;  /* 0x00000000000079c5 */ /* 0x000fcc0000000000 */
[----:B------:R-:W-:Y:S01]  /*27b0*/  HGMMA.64x64x8.F32.TF32 R24, R60, gdesc[UR4], R24, gsb0 ;  /* 0x04e000043c187df0 */ /* 0x000fe20008002818 */
[----:B------:R-:W-:Y:S01]  /*27c0*/  UIADD3 UR6, UR4, 0x20, URZ ;  /* 0x0000002004067890 */ /* 0x000fe2000fffe03f */
[----:B------:R-:W-:Y:S01]  /*27d0*/  UMOV UR7, 0xc0000040 ;  /* 0xc000004000077882 */ /* 0x000fe20000000000 */
[----:B------:R-:W-:Y:S02]  /*27e0*/  WARPGROUP.DEPBAR.LE gsb0, 0x0 ;  /* 0x00008000000079c5 */ /* 0x000fe40000010000 */
[----:B0-----:R-:W-:-:S06]  /*27f0*/  WARPGROUP.ARRIVE ;  /* 0x00000000000079c5 */ /* 0x001fcc0000000000 */
[----:B------:R-:W-:Y:S01]  /*2800*/  HGMMA.64x64x8.F32.TF32 R24, R56, gdesc[UR4], R24, gsb0 ;  /* 0x04e0000438187df0 */ /* 0x000fe20008002818 */
[----:B------:R-:W-:Y:S01]  /*2810*/  UIADD3 UR6, UR4, 0x30, URZ ;  /* 0x0000003004067890 */ /* 0x000fe2000fffe03f */
[----:B------:R-:W-:Y:S01]  /*2820*/  UMOV UR7, 0xc0000040 ;  /* 0xc000004000077882 */ /* 0x000fe20000000000 */
[----:B------:R-:W-:Y:S02]  /*2830*/  WARPGROUP.DEPBAR.LE gsb0, 0x0 ;  /* 0x00008000000079c5 */ /* 0x000fe40000010000 */
[----:B------:R-:W-:Y:S04]  /*2840*/  LDS R60, [R85+0x600] ;  /* 0x00060000553c7984 */ /* 0x000fe80000000800 */
[----:B------:R-:W-:Y:S04]  /*2850*/  LDS R61, [R85+0xa00] ;  /* 0x000a0000553d7984 */ /* 0x000fe80000000800 */
[----:B------:R-:W-:Y:S04]  /*2860*/  LDS R62, [R86+0x300] ;  /* 0x00030000563e7984 */ /* 0x000fe80000000800 */
[----:B------:R-:W0:Y:S02]  /*2870*/  LDS R63, [R86+0x700] ;  /* 0x00070000563f7984 */ /* 0x000e240000000800 */
[----:B0-----:R-:W-:-:S06]  /*2880*/  WARPGROUP.ARRIVE ;  /* 0x00000000000079c5 */ /* 0x001fcc0000000000 */
[----:B------:R-:W-:Y:S03]  /*2890*/  HGMMA.64x64x8.F32.TF32 R24, R60, gdesc[UR4], R24, gsb0 ;  /* 0x04e000043c187df0 */ /* 0x000fe60008002818 */
[----:B------:R-:W-:Y:S02]  /*28a0*/  WARPGROUP.DEPBAR.LE gsb0, 0x0 ;  /* 0x00008000000079c5 */ /* 0x000fe40000010000 */
[----:B------:R-:W-:Y:S05]  /*28b0*/  @!P2 BRA `(.L_x_27) ;  /* 0x0000001400f8a947 */ /* 0x000fea0003800000 */
[----:B------:R-:W-:Y:S05]  /*28c0*/  @!P0 BRA `(.L_x_28) ;  /* 0x0000000000048947 */ /* 0x000fea0003800000 */
[----:B------:R-:W-:Y:S01]  /*28d0*/  BPT.TRAP 0x1 ;  /* 0x000000040000795c */ /* 0x000fe20000300000 */
.L_x_28:
[----:B------:R-:W-:-:S04]  /*28e0*/  IMAD.SHL.U32 R85, R14, 0x800, RZ ;  /* 0x000008000e557824 */ /* 0x000fc800078e00ff */
[----:B------:R-:W-:-:S04]  /*28f0*/  IMAD.IADD R86, R71, 0x1, R85 ;  /* 0x0000000147567824 */ /* 0x000fc800078e0255 */
[--C-:B------:R-:W-:Y:S02]  /*2900*/  IMAD.IADD R3, R87, 0x1, R86.reuse ;  /* 0x0000000157037824 */ /* 0x100fe400078e0256 */
[----:B------:R-:W-:Y:S02]  /*2910*/  IMAD.IADD R5, R89, 0x1, R86 ;  /* 0x0000000159057824 */ /* 0x000fe400078e0256 */
[C-C-:B------:R-:W-:Y:S01]  /*2920*/  IMAD R0, R3.reuse, 0x4, R80.reuse ;  /* 0x0000000403007824 */ /* 0x140fe200078e0250 */
[----:B------:R-:W-:Y:S01]  /*2930*/  LEA R15, R3, UR46, 0x2 ;  /* 0x0000002e030f7c11 */ /* 0x000fe2000f8e10ff */
[C---:B------:R-:W-:Y:S01]  /*2940*/  IMAD R4, R5.reuse, 0x4, R80 ;  /* 0x0000000405047824 */ /* 0x040fe200078e0250 */
[----:B------:R-:W-:Y:S01]  /*2950*/  LEA R61, R5, UR46, 0x2 ;  /* 0x0000002e053d7c11 */ /* 0x000fe2000f8e10ff */
[C---:B------:R-:W-:Y:S02]  /*2960*/  IMAD.IADD R6, R79.reuse, 0x1, R0 ;  /* 0x000000014f067824 */ /* 0x040fe400078e0200 */
[----:B------:R-:W-:Y:S01]  /*2970*/  IMAD.IADD R9, R79, 0x1, R4 ;  /* 0x000000014f097824 */ /* 0x000fe200078e0204 */
[----:B------:R-:W-:Y:S06]  /*2980*/  @P1 BRA `(.L_x_29) ;  /* 0x0000000000081947 */ /* 0x000fec0003800000 */
[----:B------:R-:W0:Y:S02]  /*2990*/  SYNCS.PHASECHK.TRANS64.TRYWAIT P1, [R84+URZ], R93 ;  /* 0x0000005d540075a7 */ /* 0x000e24000802017f */
[----:B0-----:R-:W-:Y:S05]  /*29a0*/  @!P1 BRA `(.L_x_30) ;  /* 0x0000005c001c9947 */ /* 0x001fea0003800000 */
.L_x_29:
[----:B------:R-:W1:Y:S01]  /*29b0*/  LDS R5, [R15+0x1c300] ;  /* 0x01c300000f057984 */ /* 0x000e620000000800 */
[--C-:B------:R-:W-:Y:S01]  /*29c0*/  IMAD.IADD R0, R70, 0x1, R85.reuse ;  /* 0x0000000146007824 */ /* 0x100fe200078e0255 */
[----:B------:R-:W-:Y:S01]  /*29d0*/  ISETP.NE.AND P1, PT, R83, RZ, PT ;  /* 0x000000ff5300720c */ /* 0x000fe20003f25270 */
[----:B0-----:R-:W-:Y:S01]  /*29e0*/  IMAD.IADD R84, R76, 0x1, R85 ;  /* 0x000000014c547824 */ /* 0x001fe200078e0255 */
[----:B------:R-:W0:Y:S01]  /*29f0*/  LDS R7, [R6] ;  /* 0x0000000006077984 */ /* 0x000e220000000800 */
[----:B------:R-:W2:Y:S01]  /*2a00*/  LDC R63, c[0x0][0x28c] ;  /* 0x0000a300ff3f7b82 */ /* 0x000ea20000000800 */
[----:B------:R-:W-:Y:S01]  /*2a10*/  LEA R0, R0, UR46, 0x2 ;  /* 0x0000002e00007c11 */ /* 0x000fe2000f8e10ff */
[--C-:B------:R-:W-:Y:S01]  /*2a20*/  IMAD.IADD R87, R87, 0x1, R84.reuse ;  /* 0x0000000157577824 */ /* 0x100fe200078e0254 */
[----:B------:R-:W3:Y:S01]  /*2a30*/  LDS R8, [R61+0x1c300] ;  /* 0x01c300003d087984 */ /* 0x000ee20000000800 */
[----:B------:R-:W-:Y:S01]  /*2a40*/  IMAD.IADD R89, R89, 0x1, R84 ;  /* 0x0000000159597824 */ /* 0x000fe200078e0254 */
[----:B------:R-:W-:Y:S01]  /*2a50*/  UMOV UR4, UR38 ;  /* 0x0000002600047c82 */ /* 0x000fe20008000000 */
[C---:B------:R-:W-:Y:S01]  /*2a60*/  VIADD R3, R0.reuse, 0x300 ;  /* 0x0000030000037836 */ /* 0x040fe20000000000 */
[----:B------:R-:W4:Y:S01]  /*2a70*/  LDS R10, [R9] ;  /* 0x00000000090a7984 */ /* 0x000f220000000800 */
[----:B------:R-:W-:Y:S01]  /*2a80*/  VIADD R4, R0, 0x390 ;  /* 0x0000039000047836 */ /* 0x000fe20000000000 */
[----:B------:R-:W-:Y:S01]  /*2a90*/  LEA R62, R87, UR46, 0x2 ;  /* 0x0000002e573e7c11 */ /* 0x000fe2000f8e10ff */
[----:B------:R-:W-:Y:S01]  /*2aa0*/  @P1 VIADD R4, R3, 0x70 ;  /* 0x0000007003041836 */ /* 0x000fe20000000000 */
[----:B------:R-:W-:Y:S01]  /*2ab0*/  LDS R56, [R0+0x300] ;  /* 0x0003000000387984 */ /* 0x000fe20000000800 */
[----:B------:R-:W-:-:S02]  /*2ac0*/  IMAD R3, R87, 0x4, R80 ;  /* 0x0000000457037824 */ /* 0x000fc400078e0250 */
[C---:B------:R-:W-:Y:S01]  /*2ad0*/  IMAD R11, R89.reuse, 0x4, R80 ;  /* 0x00000004590b7824 */ /* 0x040fe200078e0250 */
[----:B------:R-:W-:Y:S01]  /*2ae0*/  LEA R89, R89, UR46, 0x2 ;  /* 0x0000002e59597c11 */ /* 0x000fe2000f8e10ff */
[C---:B------:R-:W-:Y:S01]  /*2af0*/  IMAD.IADD R12, R78.reuse, 0x1, R3 ;  /* 0x000000014e0c7824 */ /* 0x040fe200078e0203 */
[----:B------:R-:W-:Y:S02]  /*2b00*/  LDS R57, [R0+0x700] ;  /* 0x0007000000397984 */ /* 0x000fe40000000800 */
[----:B------:R-:W-:Y:S02]  /*2b10*/  IADD3 R11, R78, R11, RZ ;  /* 0x0000000b4e0b7210 */ /* 0x000fe40007ffe0ff */
[----:B------:R-:W-:Y:S01]  /*2b20*/  LDS R58, [R4] ;  /* 0x00000000043a7984 */ /* 0x000fe20000000800 */
[----:B--2---:R-:W-:-:S03]  /*2b30*/  ISETP.GE.AND P1, PT, R63, 0x41, PT ;  /* 0x000000413f00780c */ /* 0x004fc60003f26270 */
[----:B------:R-:W-:Y:S01]  /*2b40*/  LDS R59, [R4+0x400] ;  /* 0x00040000043b7984 */ /* 0x000fe20000000800 */
[----:B------:R-:W-:-:S03]  /*2b50*/  NOP ;  /* 0x0000000000007918 */ /* 0x000fc60000000000 */
[----:B-1----:R-:W-:Y:S04]  /*2b60*/  STS [R62+0x1c300], R5 ;  /* 0x01c300053e007388 */ /* 0x002fe80000000800 */
[----:B0-----:R-:W-:Y:S04]  /*2b70*/  STS [R12], R7 ;  /* 0x000000070c007388 */ /* 0x001fe80000000800 */
[----:B---3--:R-:W-:Y:S04]  /*2b80*/  STS [R89+0x1c300], R8 ;  /* 0x01c3000859007388 */ /* 0x008fe80000000800 */
[----:B----4-:R-:W-:Y:S04]  /*2b90*/  STS [R11], R10 ;  /* 0x0000000a0b007388 */ /* 0x010fe80000000800 */
[----:B------:R-:W0:Y:S04]  /*2ba0*/  LDS R3, [R15+0x1d300] ;  /* 0x01d300000f037984 */ /* 0x000e280000000800 */
[----:B------:R-:W1:Y:S04]  /*2bb0*/  LDS R13, [R6+0x1000] ;  /* 0x00100000060d7984 */ /* 0x000e680000000800 */
[----:B------:R-:W2:Y:S04]  /*2bc0*/  LDS R0, [R61+0x1d300] ;  /* 0x01d300003d007984 */ /* 0x000ea80000000800 */
[----:B------:R-:W3:Y:S01]  /*2bd0*/  LDS R60, [R9+0x1000] ;  /* 0x00100000093c7984 */ /* 0x000ee20000000800 */
[----:B------:R-:W-:-:S03]  /*2be0*/  NOP ;  /* 0x0000000000007918 */ /* 0x000fc60000000000 */
[----:B0-----:R0:W-:Y:S04]  /*2bf0*/  STS [R62+0x1d300], R3 ;  /* 0x01d300033e007388 */ /* 0x0011e80000000800 */
[----:B-1----:R0:W-:Y:S04]  /*2c00*/  STS [R12+0x1000], R13 ;  /* 0x0010000d0c007388 */ /* 0x0021e80000000800 */
[----:B--2---:R0:W-:Y:S04]  /*2c10*/  STS [R89+0x1d300], R0 ;  /* 0x01d3000059007388 */ /* 0x0041e80000000800 */
[----:B---3--:R0:W-:Y:S01]  /*2c20*/  STS [R11+0x1000], R60 ;  /* 0x0010003c0b007388 */ /* 0x0081e20000000800 */
[----:B------:R-:W-:Y:S05]  /*2c30*/  @!P1 BRA `(.L_x_31) ;  /* 0x0000000c00509947 */ /* 0x000fea0003800000 */
[----:B------:R-:W-:Y:S01]  /*2c40*/  R2UR UR5, R14 ;  /* 0x000000000e0572ca */ /* 0x000fe200000e0000 */
[----:B------:R-:W-:Y:S01]  /*2c50*/  IMAD.U32 R87, RZ, RZ, UR44 ;  /* 0x0000002cff577e24 */ /* 0x000fe2000f8e00ff */
[----:B------:R-:W-:-:S13]  /*2c60*/  UMOV UR4, UR38 ;  /* 0x0000002600047c82 */ /* 0x000fda0008000000 */
.L_x_40:
[----:B------:R-:W-:-:S04]  /*2c70*/  UIADD3 UR6, UR5, 0x1, URZ ;  /* 0x0000000105067890 */ /* 0x000fc8000fffe03f */
[----:B------:R-:W-:-:S04]  /*2c80*/  UISETP.NE.AND UP0, UPT, UR6, 0xe, UPT ;  /* 0x0000000e0600788c */ /* 0x000fc8000bf05270 */
[----:B------:R-:W-:Y:S02]  /*2c90*/  USEL UR7, URZ, 0x1, UP0 ;  /* 0x000000013f077887 */ /* 0x000fe40008000000 */
[----:B------:R-:W-:-:S04]  /*2ca0*/  USEL UR6, UR6, URZ, UP0 ;  /* 0x0000003f06067287 */ /* 0x000fc80008000000 */
[----:B------:R-:W-:Y:S02]  /*2cb0*/  LOP3.LUT R88, R88, UR7, RZ, 0x3c, !PT ;  /* 0x0000000758587c12 */ /* 0x000fe4000f8e3cff */
[----:B------:R-:W-:Y:S01]  /*2cc0*/  IMAD.U32 R14, RZ, RZ, UR6 ;  /* 0x00000006ff0e7e24 */ /* 0x000fe2000f8e00ff */
[----:B------:R-:W-:Y:S06]  /*2cd0*/  @!P0 BRA `(.L_x_32) ;  /* 0x0000000000048947 */ /* 0x000fec0003800000 */
[----:B------:R-:W-:Y:S01]  /*2ce0*/  BPT.TRAP 0x1 ;  /* 0x000000040000795c */ /* 0x000fe20000300000 */
.L_x_32:
[----:B------:R-:W-:Y:S01]  /*2cf0*/  IMAD.MOV.U32 R20, RZ, RZ, 0x8d10d10 ;  /* 0x08d10d10ff147424 */ /* 0x000fe200078e00ff */
[----:B------:R-:W-:Y:S01]  /*2d00*/  ISETP.NE.AND P2, PT, R83, RZ, PT ;  /* 0x000000ff5300720c */ /* 0x000fe20003f45270 */
[----:B0-----:R-:W-:Y:S01]  /*2d10*/  IMAD.MOV.U32 R0, RZ, RZ, -0x650a62f0 ;  /* 0x9af59d10ff007424 */ /* 0x001fe200078e00ff */
[----:B------:R-:W-:Y:S01]  /*2d20*/  LEA R90, R14, UR46, 0x3 ;  /* 0x0000002e0e5a7c11 */ /* 0x000fe2000f8e18ff */
[----:B------:R-:W-:Y:S01]  /*2d30*/  IMAD.U32 R11, RZ, RZ, UR5 ;  /* 0x00000005ff0b7e24 */ /* 0x000fe2000f8e00ff */
[-C--:B------:R-:W-:Y:S01]  /*2d40*/  SHF.R.U64 R20, R20, R23.reuse, 0xb08b ;  /* 0x0000b08b14147419 */ /* 0x080fe20000001217 */
[----:B------:R-:W-:Y:S01]  /*2d50*/  UIADD3 UR6, UR46, 0x1c300, URZ ;  /* 0x0001c3002e067890 */ /* 0x000fe2000fffe03f */
[----:B------:R-:W-:Y:S01]  /*2d60*/  SHF.R.U64 R21, R0, R23, 0xdd3f ;  /* 0x0000dd3f00157419 */ /* 0x000fe20000001217 */
[----:B------:R-:W-:Y:S01]  /*2d70*/  ULEA UR9, UR5, UR8, 0x9 ;  /* 0x0000000805097291 */ /* 0x000fe2000f8e483f */
[----:B------:R-:W-:Y:S01]  /*2d80*/  LOP3.LUT R0, R20, 0x38, RZ, 0xc0, !PT ;  /* 0x0000003814007812 */ /* 0x000fe200078ec0ff */
[----:B------:R-:W-:Y:S01]  /*2d90*/  UMOV UR7, 0xc0000040 ;  /* 0xc000004000077882 */ /* 0x000fe20000000000 */
[C---:B------:R-:W-:Y:S01]  /*2da0*/  LOP3.LUT R3, R21.reuse, 0x38, RZ, 0xc0, !PT ;  /* 0x0000003815037812 */ /* 0x040fe200078ec0ff */
[----:B------:R-:W-:Y:S01]  /*2db0*/  IMAD.SHL.U32 R6, R21, 0x20, RZ ;  /* 0x0000002015067824 */ /* 0x000fe200078e00ff */
[----:B------:R-:W-:Y:S01]  /*2dc0*/  SHF.R.U32.HI R4, RZ, 0x3, R0 ;  /* 0x00000003ff047819 */ /* 0x000fe20000011600 */
[----:B------:R-:W-:Y:S01]  /*2dd0*/  IMAD R0, R11, 0x800, R70 ;  /* 0x000008000b007824 */ /* 0x000fe200078e0246 */
[----:B------:R-:W-:Y:S01]  /*2de0*/  SHF.R.U32.HI R5, RZ, 0x3, R3 ;  /* 0x00000003ff057819 */ /* 0x000fe20000011603 */
[----:B------:R-:W-:Y:S01]  /*2df0*/  IMAD.U32 R80, RZ, RZ, UR6 ;  /* 0x00000006ff507e24 */ /* 0x000fe2000f8e00ff */
[----:B------:R-:W-:Y:S01]  /*2e00*/  SHF.L.U32 R93, R88, 0x1f, RZ ;  /* 0x0000001f585d7819 */ /* 0x000fe200000006ff */
[----:B------:R-:W-:Y:S01]  /*2e10*/  VIADD R3, R4, 0x1 ;  /* 0x0000000104037836 */ /* 0x000fe20000000000 */
[----:B------:R-:W-:Y:S01]  /*2e20*/  ISETP.NE.AND P1, PT, R5, R4, PT ;  /* 0x000000040500720c */ /* 0x000fe20003f25270 */
[----:B------:R-:W-:Y:S01]  /*2e30*/  UMOV UR6, UR9 ;  /* 0x0000000900067c82 */ /* 0x000fe20008000000 */
[----:B------:R-:W-:-:S02]  /*2e40*/  LEA R91, R0, UR46, 0x2 ;  /* 0x0000002e005b7c11 */ /* 0x000fc4000f8e10ff */
[----:B------:R-:W-:Y:S02]  /*2e50*/  SEL R3, R3, R5, !P1 ;  /* 0x0000000503037207 */ /* 0x000fe40004800000 */
[----:B------:R-:W-:Y:S01]  /*2e60*/  LOP3.LUT R6, R6, 0x700, RZ, 0xc0, !PT ;  /* 0x0000070006067812 */ /* 0x000fe200078ec0ff */
[C---:B------:R-:W-:Y:S02]  /*2e70*/  VIADD R7, R91.reuse, 0x400 ;  /* 0x000004005b077836 */ /* 0x040fe40000000000 */
[----:B------:R-:W-:Y:S02]  /*2e80*/  VIADD R0, R91, 0x490 ;  /* 0x000004905b007836 */ /* 0x000fe40000000000 */
[----:B------:R-:W-:Y:S02]  /*2e90*/  @P2 VIADD R0, R7, 0x70 ;  /* 0x0000007007002836 */ /* 0x000fe40000000000 */
[----:B------:R-:W-:Y:S01]  /*2ea0*/  @!P1 VIADD R4, R5, 0x1 ;  /* 0x0000000105049836 */ /* 0x000fe20000000000 */
[----:B------:R0:W1:Y:S01]  /*2eb0*/  SYNCS.PHASECHK.TRANS64.TRYWAIT P1, [R90+URZ], R93 ;  /* 0x0000005d5a0075a7 */ /* 0x000062000802017f */
[----:B------:R-:W-:Y:S01]  /*2ec0*/  LDS R60, [R91+0x400] ;  /* 0x000400005b3c7984 */ /* 0x000fe20000000800 */
[----:B------:R-:W-:-:S02]  /*2ed0*/  IMAD.SHL.U32 R5, R20, 0x8, RZ ;  /* 0x0000000814057824 */ /* 0x000fc400078e00ff */
[----:B------:R-:W-:Y:S01]  /*2ee0*/  IMAD R3, R4, 0x4, R3 ;  /* 0x0000000404037824 */ /* 0x000fe200078e0203 */
[----:B------:R-:W-:Y:S01]  /*2ef0*/  LDS R61, [R91+0x800] ;  /* 0x000800005b3d7984 */ /* 0x000fe20000000800 */
[----:B------:R-:W-:Y:S01]  /*2f00*/  IMAD R4, R11, 0x800, R71 ;  /* 0x000008000b047824 */ /* 0x000fe200078e0247 */
[----:B------:R-:W-:Y:S01]  /*2f10*/  LOP3.LUT R5, R5, 0x1c0, RZ, 0xc0, !PT ;  /* 0x000001c005057812 */ /* 0x000fe200078ec0ff */
[----:B------:R-:W-:Y:S01]  /*2f20*/  IMAD.SHL.U32 R7, R3, 0x40, RZ ;  /* 0x0000004003077824 */ /* 0x000fe200078e00ff */
[----:B------:R-:W-:Y:S03]  /*2f30*/  LDS R62, [R0] ;  /* 0x00000000003e7984 */ /* 0x000fe60000000800 */
[----:B------:R-:W-:Y:S01]  /*2f40*/  IMAD.IADD R81, R6, 0x1, R5 ;  /* 0x0000000106517824 */ /* 0x000fe200078e0205 */
[----:B------:R-:W-:Y:S01]  /*2f50*/  LDS R63, [R0+0x400] ;  /* 0x00040000003f7984 */ /* 0x000fe20000000800 */
[----:B------:R-:W-:-:S02]  /*2f60*/  IMAD.IADD R9, R4, 0x1, R7 ;  /* 0x0000000104097824 */ /* 0x000fc400078e0207 */
[----:B------:R-:W-:Y:S01]  /*2f70*/  IMAD.IADD R3, R81, 0x1, R4 ;  /* 0x0000000151037824 */ /* 0x000fe200078e0204 */
[----:B------:R-:W-:Y:S01]  /*2f80*/  @!PT LDS RZ, [RZ] ;  /* 0x00000000fffff984 */ /* 0x000fe20000000800 */
[----:B------:R-:W-:Y:S01]  /*2f90*/  @!PT LDS RZ, [RZ] ;  /* 0x00000000fffff984 */ /* 0x000fe20000000800 */
[----:B------:R-:W-:Y:S01]  /*2fa0*/  @!PT LDS RZ, [RZ] ;  /* 0x00000000fffff984 */ /* 0x000fe20000000800 */
[----:B------:R-:W-:Y:S01]  /*2fb0*/  @!PT LDS RZ, [RZ] ;  /* 0x00000000fffff984 */ /* 0x000fe20000000800 */
[----:B------:R2:W-:Y:S06]  /*2fc0*/  MEMBAR.ALL.CTA ;  /* 0x0000000000007992 */ /* 0x0005ec0000008000 */
[----:B--2---:R-:W2:Y:S01]  /*2fd0*/  FENCE.VIEW.ASYNC.S ;  /* 0x00000000000073c6 */ /* 0x004ea20000000000 */
[C-C-:B------:R-:W-:Y:S01]  /*2fe0*/  IMAD R6, R9.reuse, 0x4, R80.reuse ;  /* 0x0000000409067824 */ /* 0x140fe200078e0250 */
[----:B------:R-:W-:Y:S01]  /*2ff0*/  LEA R86, R9, UR46, 0x2 ;  /* 0x0000002e09567c11 */ /* 0x000fe2000f8e10ff */
[C---:B------:R-:W-:Y:S01]  /*3000*/  IMAD R4, R3.reuse, 0x4, R80 ;  /* 0x0000000403047824 */ /* 0x040fe200078e0250 */
[----:B------:R-:W-:Y:S01]  /*3010*/  LEA R85, R3, UR46, 0x2 ;  /* 0x0000002e03557c11 */ /* 0x000fe2000f8e10ff */
[----:B------:R-:W-:-:S02]  /*3020*/  IMAD.IADD R9, R79, 0x1, R6 ;  /* 0x000000014f097824 */ /* 0x000fc400078e0206 */
[----:B------:R-:W-:Y:S01]  /*3030*/  IMAD.IADD R5, R79, 0x1, R4 ;  /* 0x000000014f057824 */ /* 0x000fe200078e0204 */
[----:B------:R-:W-:-:S05]  /*3040*/  LEA R4, R11, R76, 0xb ;  /* 0x0000004c0b047211 */ /* 0x000fca00078e58ff */
[----:B------:R-:W-:Y:S02]  /*3050*/  IMAD.IADD R11, R81, 0x1, R4 ;  /* 0x00000001510b7824 */ /* 0x000fe400078e0204 */
[----:B------:R-:W-:Y:S02]  /*3060*/  IMAD.IADD R13, R4, 0x1, R7 ;  /* 0x00000001040d7824 */ /* 0x000fe400078e0207 */
[C-C-:B------:R-:W-:Y:S01]  /*3070*/  IMAD R7, R11.reuse, 0x4, R80.reuse ;  /* 0x000000040b077824 */ /* 0x140fe200078e0250 */
[----:B------:R-:W-:Y:S01]  /*3080*/  LEA R89, R11, UR46, 0x2 ;  /* 0x0000002e0b597c11 */ /* 0x000fe2000f8e10ff */
[C---:B------:R-:W-:Y:S01]  /*3090*/  IMAD R15, R13.reuse, 0x4, R80 ;  /* 0x000000040d0f7824 */ /* 0x040fe200078e0250 */
[----:B------:R-:W-:Y:S01]  /*30a0*/  LEA R13, R13, UR46, 0x2 ;  /* 0x0000002e0d0d7c11 */ /* 0x000fe2000f8e10ff */
[C---:B------:R-:W-:Y:S02]  /*30b0*/  IMAD.IADD R7, R78.reuse, 0x1, R7 ;  /* 0x000000014e077824 */ /* 0x040fe400078e0207 */
[----:B------:R-:W-:Y:S01]  /*30c0*/  IMAD.IADD R15, R78, 0x1, R15 ;  /* 0x000000014e0f7824 */ /* 0x000fe200078e020f */
[----:B--2---:R-:W-:Y:S06]  /*30d0*/  BAR.SYNC.DEFER_BLOCKING 0x2, 0x80 ;  /* 0x0082000000007b1d */ /* 0x004fec0000010000 */
[----:B------:R-:W2:Y:S04]  /*30e0*/  LDS R3, [R85+0x1c300] ;  /* 0x01c3000055037984 */ /* 0x000ea80000000800 */
[----:B------:R-:W3:Y:S04]  /*30f0*/  LDS R6, [R5] ;  /* 0x0000000005067984 */ /* 0x000ee80000000800 */
[----:B------:R-:W4:Y:S04]  /*3100*/  LDS R8, [R86+0x1c300] ;  /* 0x01c3000056087984 */ /* 0x000f280000000800 */
[----:B------:R-:W0:Y:S01]  /*3110*/  LDS R10, [R9] ;  /* 0x00000000090a7984 */ /* 0x000e220000000800 */
[----:B------:R-:W-:-:S03]  /*3120*/  NOP ;  /* 0x0000000000007918 */ /* 0x000fc60000000000 */
[----:B--2---:R-:W-:Y:S04]  /*3130*/  STS [R89+0x1c300], R3 ;  /* 0x01c3000359007388 */ /* 0x004fe80000000800 */
[----:B---3--:R-:W-:Y:S04]  /*3140*/  STS [R7], R6 ;  /* 0x0000000607007388 */ /* 0x008fe80000000800 */
[----:B----4-:R-:W-:Y:S04]  /*3150*/  STS [R13+0x1c300], R8 ;  /* 0x01c300080d007388 */ /* 0x010fe80000000800 */
[----:B0-----:R-:W-:Y:S04]  /*3160*/  STS [R15], R10 ;  /* 0x0000000a0f007388 */ /* 0x001fe80000000800 */
[----:B------:R-:W0:Y:S04]  /*3170*/  LDS R4, [R85+0x1d300] ;  /* 0x01d3000055047984 */ /* 0x000e280000000800 */
[----:B------:R-:W2:Y:S04]  /*3180*/  LDS R12, [R5+0x1000] ;  /* 0x00100000050c7984 */ /* 0x000ea80000000800 */
[----:B------:R-:W3:Y:S04]  /*3190*/  LDS R11, [R86+0x1d300] ;  /* 0x01d30000560b7984 */ /* 0x000ee80000000800 */
[----:B------:R-:W4:Y:S01]  /*31a0*/  LDS R84, [R9+0x1000] ;  /* 0x0010000009547984 */ /* 0x000f220000000800 */
[----:B------:R-:W-:-:S03]  /*31b0*/  NOP ;  /* 0x0000000000007918 */ /* 0x000fc60000000000 */
[----:B0-----:R0:W-:Y:S04]  /*31c0*/  STS [R89+0x1d300], R4 ;  /* 0x01d3000459007388 */ /* 0x0011e80000000800 */
[----:B--2---:R0:W-:Y:S04]  /*31d0*/  STS [R7+0x1000], R12 ;  /* 0x0010000c07007388 */ /* 0x0041e80000000800 */
[----:B---3--:R0:W-:Y:S04]  /*31e0*/  STS [R13+0x1d300], R11 ;  /* 0x01d3000b0d007388 */ /* 0x0081e80000000800 */
[----:B----4-:R0:W-:Y:S01]  /*31f0*/  STS [R15+0x1000], R84 ;  /* 0x001000540f007388 */ /* 0x0101e20000000800 */
[----:B------:R-:W-:-:S06]  /*3200*/  WARPGROUP.ARRIVE ;  /* 0x00000000000079c5 */ /* 0x000fcc0000000000 */
[----:B------:R-:W-:Y:S01]  /*3210*/  HGMMA.64x64x8.F32.TF32 R24, R56, gdesc[UR4], R24, gsb0 ;  /* 0x04e0000438187df0 */ /* 0x000fe20008002818 */
[----:B------:R-:W-:Y:S01]  /*3220*/  UIADD3 UR6, UR9, 0x10, URZ ;  /* 0x0000001009067890 */ /* 0x000fe2000fffe03f */
[----:B------:R-:W-:Y:S01]  /*3230*/  UMOV UR7, 0xc0000040 ;  /* 0xc000004000077882 */ /* 0x000fe20000000000 */
[----:B------:R-:W-:Y:S02]  /*3240*/  WARPGROUP.DEPBAR.LE gsb0, 0x0 ;  /* 0x00008000000079c5 */ /* 0x000fe40000010000 */
[----:B------:R0:W2:Y:S04]  /*3250*/  LDS R56, [R91+0x500] ;  /* 0x000500005b387984 */ /* 0x0000a80000000800 */
[----:B------:R0:W3:Y:S04]  /*3260*/  LDS R57, [R91+0x900] ;  /* 0x000900005b397984 */ /* 0x0000e80000000800 */
[----:B------:R0:W4:Y:S04]  /*3270*/  LDS R58, [R0+0x100] ;  /* 0x00010000003a7984 */ /* 0x0001280000000800 */
[----:B------:R0:W0:Y:S01]  /*3280*/  LDS R59, [R0+0x500] ;  /* 0x00050000003b7984 */ /* 0x0000220000000800 */
        /* <DEDUP_REMOVED lines=8> */
[----:B------:R-:W-:Y:S03]  /*3310*/  HGMMA.64x64x8.F32.TF32 R24, R60, gdesc[UR4], R24, gsb0 ;  /* 0x04e000043c187df0 */ /* 0x000fe60008002818 */
[----:B------:R-:W-:Y:S02]  /*3320*/  WARPGROUP.DEPBAR.LE gsb0, 0x0 ;  /* 0x00008000000079c5 */ /* 0x000fe40000010000 */
[----:B------:R-:W-:Y:S05]  /*3330*/  @!P0 BRA `(.L_x_33) ;  /* 0x0000000000048947 */ /* 0x000fea0003800000 */
[----:B------:R-:W-:Y:S01]  /*3340*/  BPT.TRAP 0x1 ;  /* 0x000000040000795c */ /* 0x000fe20000300000 */
.L_x_33:
[----:B------:R-:W-:Y:S02]  /*3350*/  UISETP.GT.U32.AND UP0, UPT, UR40, 0x1, UPT ;  /* 0x000000012800788c */ /* 0x000fe4000bf04070 */
[----:B------:R-:W-:-:S04]  /*3360*/  ULEA UR5, UR4, UR46, 0x3 ;  /* 0x0000002e04057291 */ /* 0x000fc8000f8e183f */
[----:B------:R-:W-:Y:S01]  /*3370*/  UIADD3 UR5, UR5, 0x70, URZ ;  /* 0x0000007005057890 */ /* 0x000fe2000fffe03f */
[----:B------:R-:W-:-:S03]  /*3380*/  PLOP3.LUT P2, PT, PT, PT, UP0, 0x80, 0x0 ;  /* 0x000000000000781c */ /* 0x000fc60003f4f008 */
[----:B------:R-:W-:-:S09]  /*3390*/  UPRMT UR5, URZ, 0x654, UR5 ;  /* 0x000006543f057896 */ /* 0x000fd20008000005 */
[----:B------:R-:W-:Y:S01]  /*33a0*/  SYNCS.ARRIVE.TRANS64.RED.A1T0 RZ, [UR5], RZ ;  /* 0x000000ffffff79a7 */ /* 0x000fe20008100405 */
[----:B------:R-:W-:Y:S05]  /*33b0*/  @P2 BRA `(.L_x_34) ;  /* 0x0000000000042947 */ /* 0x000fea0003800000 */
[----:B------:R-:W-:Y:S01]  /*33c0*/  BPT.TRAP 0x1 ;  /* 0x000000040000795c */ /* 0x000fe20000300000 */
.L_x_34:
[----:B------:R-:W-:Y:S01]  /*33d0*/  UIADD3 UR6, UR9, 0x20, URZ ;  /* 0x0000002009067890 */ /* 0x000fe2000fffe03f */
[----:B0-234-:R-:W-:Y:S01]  /*33e0*/  WARPGROUP.ARRIVE ;  /* 0x00000000000079c5 */ /* 0x01dfe20000000000 */
[----:B------:R-:W-:Y:S01]  /*33f0*/  UMOV UR7, 0xc0000040 ;  /* 0xc000004000077882 */ /* 0x000fe20000000000 */
[----:B------:R-:W-:-:S04]  /*3400*/  UIADD3 UR4, UR4, 0x1, URZ ;  /* 0x0000000104047890 */ /* 0x000fc8000fffe03f */
[----:B------:R-:W-:-:S05]  /*3410*/  UISETP.NE.AND UP0, UPT, UR4, 0xe, UPT ;  /* 0x0000000e0400788c */ /* 0x000fca000bf05270 */
[----:B------:R-:W-:Y:S01]  /*3420*/  HGMMA.64x64x8.F32.TF32 R24, R56, gdesc[UR4], R24, gsb0 ;  /* 0x04e0000438187df0 */ /* 0x000fe20008002818 */
[----:B------:R-:W-:Y:S02]  /*3430*/  USEL UR4, UR4, URZ, UP0 ;  /* 0x0000003f04047287 */ /* 0x000fe40008000000 */
[----:B------:R-:W-:Y:S02]  /*3440*/  WARPGROUP.DEPBAR.LE gsb0, 0x0 ;  /* 0x00008000000079c5 */ /* 0x000fe40000010000 */
[----:B------:R0:W1:Y:S04]  /*3450*/  LDS R60, [R91+0x600] ;  /* 0x000600005b3c7984 */ /* 0x0000680000000800 */
[----:B------:R0:W2:Y:S04]  /*3460*/  LDS R61, [R91+0xa00] ;  /* 0x000a00005b3d7984 */ /* 0x0000a80000000800 */
[----:B------:R0:W3:Y:S04]  /*3470*/  LDS R62, [R0+0x200] ;  /* 0x00020000003e7984 */ /* 0x0000e80000000800 */
[----:B------:R0:W4:Y:S01]  /*3480*/  LDS R63, [R0+0x600] ;  /* 0x00060000003f7984 */ /* 0x0001220000000800 */
[----:B------:R-:W-:Y:S05]  /*3490*/  @!P0 BRA `(.L_x_35) ;  /* 0x0000000000048947 */ /* 0x000fea0003800000 */
[----:B------:R-:W-:Y:S01]  /*34a0*/  BPT.TRAP 0x1 ;  /* 0x000000040000795c */ /* 0x000fe20000300000 */
.L_x_35:
[C---:B------:R-:W-:Y:S01]  /*34b0*/  LOP3.LUT R3, R20.reuse, 0x7, RZ, 0xc0, !PT ;  /* 0x0000000714037812 */ /* 0x040fe200078ec0ff */
[----:B0-----:R-:W-:Y:S01]  /*34c0*/  IMAD.SHL.U32 R0, R20, 0x40, RZ ;  /* 0x0000004014007824 */ /* 0x001fe200078e00ff */
[C---:B------:R-:W-:Y:S01]  /*34d0*/  LOP3.LUT R6, R21.reuse, 0x7, RZ, 0xc0, !PT ;  /* 0x0000000715067812 */ /* 0x040fe200078ec0ff */
[----:B------:R-:W-:Y:S01]  /*34e0*/  IMAD.SHL.U32 R85, R14, 0x800, RZ ;  /* 0x000008000e557824 */ /* 0x000fe200078e00ff */
[----:B------:R-:W-:Y:S01]  /*34f0*/  BSSY B0, `(.L_x_36) ;  /* 0x0000014000007945 */ /* 0x000fe20003800000 */
[----:B------:R-:W-:Y:S01]  /*3500*/  IMAD.SHL.U32 R5, R21, 0x100, RZ ;  /* 0x0000010015057824 */ /* 0x000fe200078e00ff */
[----:B------:R-:W-:Y:S01]  /*3510*/  ISETP.NE.AND P2, PT, R6, R3, PT ;  /* 0x000000030600720c */ /* 0x000fe20003f45270 */
[----:B------:R-:W-:Y:S01]  /*3520*/  VIADD R7, R3, 0x1 ;  /* 0x0000000103077836 */ /* 0x000fe20000000000 */
[----:B------:R-:W-:Y:S01]  /*3530*/  LOP3.LUT R4, R0, 0x1c0, RZ, 0xc0, !PT ;  /* 0x000001c000047812 */ /* 0x000fe200078ec0ff */
[--C-:B------:R-:W-:Y:S01]  /*3540*/  IMAD.IADD R0, R70, 0x1, R85.reuse ;  /* 0x0000000146007824 */ /* 0x100fe200078e0255 */
[----:B------:R-:W-:Y:S01]  /*3550*/  LOP3.LUT R5, R5, 0x700, RZ, 0xc0, !PT ;  /* 0x0000070005057812 */ /* 0x000fe200078ec0ff */
[----:B------:R-:W-:Y:S01]  /*3560*/  IMAD.IADD R86, R71, 0x1, R85 ;  /* 0x0000000147567824 */ /* 0x000fe200078e0255 */
[----:B------:R-:W-:-:S02]  /*3570*/  SEL R8, R7, R6, !P2 ;  /* 0x0000000607087207 */ /* 0x000fc40005000000 */
[----:B------:R-:W-:Y:S01]  /*3580*/  LEA R11, R0, UR46, 0x2 ;  /* 0x0000002e000b7c11 */ /* 0x000fe2000f8e10ff */
[----:B------:R-:W-:-:S04]  /*3590*/  IMAD.IADD R13, R5, 0x1, R4 ;  /* 0x00000001050d7824 */ /* 0x000fc800078e0204 */
[----:B------:R-:W-:Y:S02]  /*35a0*/  @!P2 VIADD R3, R6, 0x1 ;  /* 0x000000010603a836 */ /* 0x000fe40000000000 */
[----:B------:R-:W-:Y:S02]  /*35b0*/  VIADD R0, R11, 0x300 ;  /* 0x000003000b007836 */ /* 0x000fe40000000000 */
[----:B------:R-:W-:Y:S02]  /*35c0*/  IMAD R8, R3, 0x4, R8 ;  /* 0x0000000403087824 */ /* 0x000fe400078e0208 */
[----:B------:R-:W-:Y:S02]  /*35d0*/  VIADD R10, R11, 0x390 ;  /* 0x000003900b0a7836 */ /* 0x000fe40000000000 */
[----:B------:R-:W-:Y:S02]  /*35e0*/  IMAD.IADD R3, R13, 0x1, R86 ;  /* 0x000000010d037824 */ /* 0x000fe400078e0256 */
[----:B------:R-:W-:Y:S01]  /*35f0*/  IMAD.SHL.U32 R15, R8, 0x40, RZ ;  /* 0x00000040080f7824 */ /* 0x000fe200078e00ff */
[----:B------:R-:W-:Y:S06]  /*3600*/  @P1 BRA `(.L_x_37) ;  /* 0x0000000000081947 */ /* 0x000fec0003800000 */
[----:B------:R-:W0:Y:S02]  /*3610*/  SYNCS.PHASECHK.TRANS64.TRYWAIT P1, [R90+URZ], R93 ;  /* 0x0000005d5a0075a7 */ /* 0x000e24000802017f */
[----:B0-----:R-:W-:Y:S05]  /*3620*/  @!P1 BRA `(.L_x_38) ;  /* 0x0000005000109947 */ /* 0x001fea0003800000 */
.L_x_37:
[----:B------:R-:W-:Y:S05]  /*3630*/  BSYNC B0 ;  /* 0x0000000000007941 */ /* 0x000fea0003800000 */
.L_x_36:
[----:B------:R-:W-:Y:S01]  /*3640*/  ISETP.NE.AND P1, PT, R83, RZ, PT ;  /* 0x000000ff5300720c */ /* 0x000fe20003f25270 */
[----:B------:R-:W-:Y:S01]  /*3650*/  IMAD.IADD R5, R15, 0x1, R86 ;  /* 0x000000010f057824 */ /* 0x000fe200078e0256 */
[----:B------:R-:W-:Y:S01]  /*3660*/  LEA R6, R3, UR46, 0x2 ;  /* 0x0000002e03067c11 */ /* 0x000fe2000f8e10ff */
[----:B------:R0:W0:Y:S01]  /*3670*/  LDS R56, [R11+0x300] ;  /* 0x000300000b387984 */ /* 0x0000220000000800 */
[----:B------:R-:W-:Y:S01]  /*3680*/  UMOV UR5, 0xffffffff ;  /* 0xffffffff00057882 */ /* 0x000fe20000000000 */
[C---:B------:R-:W-:Y:S01]  /*3690*/  IMAD R4, R5.reuse, 0x4, R80 ;  /* 0x0000000405047824 */ /* 0x040fe200078e0250 */
[----:B------:R-:W-:Y:S01]  /*36a0*/  LEA R8, R5, UR46, 0x2 ;  /* 0x0000002e05087c11 */ /* 0x000fe2000f8e10ff */
[----:B------:R0:W0:Y:S01]  /*36b0*/  LDS R57, [R11+0x700] ;  /* 0x000700000b397984 */ /* 0x0000220000000800 */
[----:B------:R-:W-:Y:S02]  /*36c0*/  IMAD.IADD R84, R76, 0x1, R85 ;  /* 0x000000014c547824 */ /* 0x000fe400078e0255 */
[----:B------:R-:W-:-:S02]  /*36d0*/  IADD3 R9, R79, R4, RZ ;  /* 0x000000044f097210 */ /* 0x000fc40007ffe0ff */
[----:B------:R0:W0:Y:S01]  /*36e0*/  LDS R4, [R8+0x1c300] ;  /* 0x01c3000008047984 */ /* 0x0000220000000800 */
[----:B------:R-:W-:Y:S02]  /*36f0*/  @P1 VIADD R10, R0, 0x70 ;  /* 0x00000070000a1836 */ /* 0x000fe40000000000 */
[----:B------:R-:W-:Y:S01]  /*3700*/  IMAD R0, R3, 0x4, R80 ;  /* 0x0000000403007824 */ /* 0x000fe200078e0250 */
[----:B------:R0:W0:Y:S03]  /*3710*/  LDS R5, [R9] ;  /* 0x0000000009057984 */ /* 0x0000260000000800 */
[----:B------:R-:W-:Y:S01]  /*3720*/  IMAD.IADD R7, R79, 0x1, R0 ;  /* 0x000000014f077824 */ /* 0x000fe200078e0200 */
[----:B------:R0:W0:Y:S04]  /*3730*/  LDS R58, [R10] ;  /* 0x000000000a3a7984 */ /* 0x0000280000000800 */
[----:B------:R0:W0:Y:S04]  /*3740*/  LDS R0, [R6+0x1c300] ;  /* 0x01c3000006007984 */ /* 0x0000280000000800 */
[----:B------:R0:W0:Y:S04]  /*3750*/  LDS R59, [R10+0x400] ;  /* 0x000400000a3b7984 */ /* 0x0000280000000800 */
[----:B------:R0:W0:Y:S01]  /*3760*/  LDS R3, [R7] ;  /* 0x0000000007037984 */ /* 0x0000220000000800 */
[----:B------:R-:W-:Y:S05]  /*3770*/  BRA.DIV UR5, `(.L_x_39) ;  /* 0x0000004e05d07947 */ /* 0x000fea000b800000 */
[--C-:B0-----:R-:W-:Y:S01]  /*3780*/  IMAD.IADD R11, R13, 0x1, R84.reuse ;  /* 0x000000010d0b7824 */ /* 0x101fe200078e0254 */
[----:B------:R-:W-:Y:S01]  /*3790*/  NOP ;  /* 0x0000000000007918 */ /* 0x000fe20000000000 */
[----:B------:R-:W-:Y:S02]  /*37a0*/  IMAD.IADD R13, R15, 0x1, R84 ;  /* 0x000000010f0d7824 */ /* 0x000fe400078e0254 */
[C-C-:B------:R-:W-:Y:S01]  /*37b0*/  IMAD R15, R11.reuse, 0x4, R80.reuse ;  /* 0x000000040b0f7824 */ /* 0x140fe200078e0250 */
[----:B------:R-:W-:Y:S01]  /*37c0*/  LEA R11, R11, UR46, 0x2 ;  /* 0x0000002e0b0b7c11 */ /* 0x000fe2000f8e10ff */
[C---:B------:R-:W-:Y:S01]  /*37d0*/  IMAD R89, R13.reuse, 0x4, R80 ;  /* 0x000000040d597824 */ /* 0x040fe200078e0250 */
[----:B------:R-:W-:Y:S01]  /*37e0*/  LEA R13, R13, UR46, 0x2 ;  /* 0x0000002e0d0d7c11 */ /* 0x000fe2000f8e10ff */
[C---:B------:R-:W-:Y:S02]  /*37f0*/  IMAD.IADD R10, R78.reuse, 0x1, R15 ;  /* 0x000000014e0a7824 */ /* 0x040fe400078e020f */
[----:B------:R-:W-:Y:S01]  /*3800*/  IMAD.IADD R12, R78, 0x1, R89 ;  /* 0x000000014e0c7824 */ /* 0x000fe200078e0259 */
[----:B------:R0:W-:Y:S04]  /*3810*/  STS [R11+0x1c300], R0 ;  /* 0x01c300000b007388 */ /* 0x0001e80000000800 */
[----:B------:R0:W-:Y:S04]  /*3820*/  STS [R10], R3 ;  /* 0x000000030a007388 */ /* 0x0001e80000000800 */
[----:B------:R0:W-:Y:S04]  /*3830*/  STS [R13+0x1c300], R4 ;  /* 0x01c300040d007388 */ /* 0x0001e80000000800 */
[----:B------:R0:W-:Y:S04]  /*3840*/  STS [R12], R5 ;  /* 0x000000050c007388 */ /* 0x0001e80000000800 */
[----:B------:R-:W0:Y:S04]  /*3850*/  LDS R6, [R6+0x1d300] ;  /* 0x01d3000006067984 */ /* 0x000e280000000800 */
[----:B------:R-:W0:Y:S04]  /*3860*/  LDS R7, [R7+0x1000] ;  /* 0x0010000007077984 */ /* 0x000e280000000800 */
[----:B------:R-:W0:Y:S04]  /*3870*/  LDS R8, [R8+0x1d300] ;  /* 0x01d3000008087984 */ /* 0x000e280000000800 */
[----:B------:R-:W0:Y:S01]  /*3880*/  LDS R9, [R9+0x1000] ;  /* 0x0010000009097984 */ /* 0x000e220000000800 */
[----:B------:R-:W-:Y:S01]  /*3890*/  NOP ;  /* 0x0000000000007918 */ /* 0x000fe20000000000 */
.L_x_156:
[----:B0-----:R0:W-:Y:S01]  /*38a0*/  STS [R11+0x1d300], R6 ;  /* 0x01d300060b007388 */ /* 0x0011e20000000800 */
[----:B------:R-:W-:Y:S05]  /*38b0*/  WARPSYNC.ALL ;  /* 0x0000000000007948 */ /* 0x000fea0003800000 */
[----:B------:R0:W-:Y:S04]  /*38c0*/  STS [R10+0x1000], R7 ;  /* 0x001000070a007388 */ /* 0x0001e80000000800 */
[----:B------:R0:W-:Y:S04]  /*38d0*/  STS [R13+0x1d300], R8 ;  /* 0x01d300080d007388 */ /* 0x0001e80000000800 */
[----:B------:R0:W-:Y:S01]  /*38e0*/  STS [R12+0x1000], R9 ;  /* 0x001000090c007388 */ /* 0x0001e20000000800 */
[----:B------:R-:W-:Y:S01]  /*38f0*/  UIADD3 UR6, UR9, 0x30, URZ ;  /* 0x0000003009067890 */ /* 0x000fe2000fffe03f */
[----:B-1234-:R-:W-:Y:S01]  /*3900*/  WARPGROUP.ARRIVE ;  /* 0x00000000000079c5 */ /* 0x01efe20000000000 */
[----:B------:R-:W-:Y:S01]  /*3910*/  UMOV UR7, 0xc0000040 ;  /* 0xc000004000077882 */ /* 0x000fe20000000000 */
[C---:B------:R-:W-:Y:S01]  /*3920*/  ISETP.GT.AND P1, PT, R87.reuse, 0x2, PT ;  /* 0x000000025700780c */ /* 0x040fe20003f24270 */
[----:B------:R-:W-:Y:S01]  /*3930*/  VIADD R87, R87, 0xffffffff ;  /* 0xffffffff57577836 */ /* 0x000fe20000000000 */
[----:B------:R-:W-:-:S13]  /*3940*/  R2UR UR5, R14 ;  /* 0x000000000e0572ca */ /* 0x000fda00000e0000 */
[----:B------:R-:W-:Y:S03]  /*3950*/  HGMMA.64x64x8.F32.TF32 R24, R60, gdesc[UR4], R24, gsb0 ;  /* 0x04e000043c187df0 */ /* 0x000fe60008002818 */
[----:B------:R-:W-:Y:S02]  /*3960*/  WARPGROUP.DEPBAR.LE gsb0, 0x0 ;  /* 0x00008000000079c5 */ /* 0x000fe40000010000 */
[----:B0-----:R-:W-:Y:S05]  /*3970*/  @P1 BRA `(.L_x_40) ;  /* 0xfffffff000bc1947 */ /* 0x001fea000383ffff */
.L_x_31:
[----:B------:R-:W-:Y:S01]  /*3980*/  SHF.R.U32.HI R20, RZ, 0x3, R20 ;  /* 0x00000003ff147819 */ /* 0x000fe20000011614 */
[----:B------:R-:W-:Y:S01]  /*3990*/  IMAD.IADD R85, R70, 0x1, R85 ;  /* 0x0000000146557824 */ /* 0x000fe200078e0255 */
[----:B------:R-:W-:Y:S01]  /*39a0*/  SHF.R.U32.HI R21, RZ, 0x3, R21 ;  /* 0x00000003ff157819 */ /* 0x000fe20000011615 */
[----:B------:R-:W-:Y:S01]  /*39b0*/  IMAD.MOV.U32 R15, RZ, RZ, -0x3fffffc0 ;  /* 0xc0000040ff0f7424 */ /* 0x000fe200078e00ff */
[----:B------:R-:W-:Y:S02]  /*39c0*/  ISETP.NE.AND P2, PT, R83, RZ, PT ;  /* 0x000000ff5300720c */ /* 0x000fe40003f45270 */
[----:B------:R-:W-:Y:S02]  /*39d0*/  LOP3.LUT R20, R20, 0x7, RZ, 0xc0, !PT ;  /* 0x0000000714147812 */ /* 0x000fe400078ec0ff */
[----:B------:R-:W-:Y:S02]  /*39e0*/  LOP3.LUT R21, R21, 0x7, RZ, 0xc0, !PT ;  /* 0x0000000715157812 */ /* 0x000fe400078ec0ff */
[----:B------:R-:W-:Y:S01]  /*39f0*/  LEA R85, R85, UR46, 0x2 ;  /* 0x0000002e55557c11 */ /* 0x000fe2000f8e10ff */
[----:B0-----:R-:W-:Y:S01]  /*3a00*/  VIADD R0, R20, 0x1 ;  /* 0x0000000114007836 */ /* 0x001fe20000000000 */
[----:B------:R-:W-:-:S02]  /*3a10*/  ISETP.NE.AND P1, PT, R21, R20, PT ;  /* 0x000000141500720c */ /* 0x000fc40003f25270 */
[----:B------:R-:W-:Y:S01]  /*3a20*/  LEA R14, R14, UR8, 0x9 ;  /* 0x000000080e0e7c11 */ /* 0x000fe2000f8e48ff */
[C---:B------:R-:W-:Y:S01]  /*3a30*/  VIADD R7, R85.reuse, 0x400 ;  /* 0x0000040055077836 */ /* 0x040fe20000000000 */
[----:B------:R-:W-:Y:S01]  /*3a40*/  SEL R3, R0, R21, !P1 ;  /* 0x0000001500037207 */ /* 0x000fe20004800000 */
[----:B------:R-:W-:Y:S01]  /*3a50*/  VIADD R0, R85, 0x490 ;  /* 0x0000049055007836 */ /* 0x000fe20000000000 */
[----:B------:R-:W-:Y:S01]  /*3a60*/  LDS R60, [R85+0x400] ;  /* 0x00040000553c7984 */ /* 0x000fe20000000800 */
[----:B------:R-:W-:Y:S01]  /*3a70*/  @P2 VIADD R0, R7, 0x70 ;  /* 0x0000007007002836 */ /* 0x000fe20000000000 */
[----:B------:R-:W-:Y:S02]  /*3a80*/  R2UR UR6, R14 ;  /* 0x000000000e0672ca */ /* 0x000fe400000e0000 */
[----:B------:R-:W-:Y:S01]  /*3a90*/  LDS R61, [R85+0x800] ;  /* 0x00080000553d7984 */ /* 0x000fe20000000800 */
[----:B------:R-:W-:Y:S02]  /*3aa0*/  R2UR UR7, R15 ;  /* 0x000000000f0772ca */ /* 0x000fe400000e0000 */
[----:B------:R-:W-:Y:S01]  /*3ab0*/  @!P1 VIADD R20, R21, 0x1 ;  /* 0x0000000115149836 */ /* 0x000fe20000000000 */
[----:B------:R-:W-:Y:S03]  /*3ac0*/  LDS R62, [R0] ;  /* 0x00000000003e7984 */ /* 0x000fe60000000800 */
[----:B------:R-:W-:Y:S01]  /*3ad0*/  IMAD R3, R20, 0x4, R3 ;  /* 0x0000000414037824 */ /* 0x000fe200078e0203 */
[----:B------:R-:W-:Y:S03]  /*3ae0*/  LDS R63, [R0+0x400] ;  /* 0x00040000003f7984 */ /* 0x000fe60000000800 */
[----:B------:R-:W-:Y:S01]  /*3af0*/  IMAD.SHL.U32 R11, R3, 0x40, RZ ;  /* 0x00000040030b7824 */ /* 0x000fe200078e00ff */
[----:B------:R-:W-:Y:S01]  /*3b00*/  @!PT LDS RZ, [RZ] ;  /* 0x00000000fffff984 */ /* 0x000fe20000000800 */
[----:B------:R-:W-:Y:S01]  /*3b10*/  @!PT LDS RZ, [RZ] ;  /* 0x00000000fffff984 */ /* 0x000fe20000000800 */
[----:B------:R-:W-:Y:S01]  /*3b20*/  @!PT LDS RZ, [RZ] ;  /* 0x00000000fffff984 */ /* 0x000fe20000000800 */
[----:B------:R-:W-:Y:S01]  /*3b30*/  @!PT LDS RZ, [RZ] ;  /* 0x00000000fffff984 */ /* 0x000fe20000000800 */
[----:B------:R0:W-:Y:S06]  /*3b40*/  MEMBAR.ALL.CTA ;  /* 0x0000000000007992 */ /* 0x0001ec0000008000 */
[----:B0-----:R-:W0:Y:S01]  /*3b50*/  FENCE.VIEW.ASYNC.S ;  /* 0x00000000000073c6 */ /* 0x001e220000000000 */
[----:B------:R-:W-:-:S02]  /*3b60*/  IMAD.IADD R3, R81, 0x1, R86 ;  /* 0x0000000151037824 */ /* 0x000fc400078e0256 */
[----:B------:R-:W-:Y:S02]  /*3b70*/  IMAD.IADD R5, R11, 0x1, R86 ;  /* 0x000000010b057824 */ /* 0x000fe400078e0256 */
[C-C-:B------:R-:W-:Y:S01]  /*3b80*/  IMAD R4, R3.reuse, 0x4, R80.reuse ;  /* 0x0000000403047824 */ /* 0x140fe200078e0250 */
[----:B------:R-:W-:Y:S01]  /*3b90*/  LEA R12, R3, UR46, 0x2 ;  /* 0x0000002e030c7c11 */ /* 0x000fe2000f8e10ff */
[C---:B------:R-:W-:Y:S01]  /*3ba0*/  IMAD R6, R5.reuse, 0x4, R80 ;  /* 0x0000000405067824 */ /* 0x040fe200078e0250 */
[----:B------:R-:W-:Y:S01]  /*3bb0*/  LEA R10, R5, UR46, 0x2 ;  /* 0x0000002e050a7c11 */ /* 0x000fe2000f8e10ff */
[C---:B------:R-:W-:Y:S02]  /*3bc0*/  IMAD.IADD R4, R79.reuse, 0x1, R4 ;  /* 0x000000014f047824 */ /* 0x040fe400078e0204 */
[----:B------:R-:W-:Y:S02]  /*3bd0*/  IMAD.IADD R79, R79, 0x1, R6 ;  /* 0x000000014f4f7824 */ /* 0x000fe400078e0206 */
[----:B------:R-:W-:-:S02]  /*3be0*/  IMAD.IADD R81, R81, 0x1, R84 ;  /* 0x0000000151517824 */ /* 0x000fc400078e0254 */
[----:B------:R-:W-:-:S03]  /*3bf0*/  IMAD.IADD R11, R11, 0x1, R84 ;  /* 0x000000010b0b7824 */ /* 0x000fc600078e0254 */
[----:B------:R-:W-:Y:S01]  /*3c00*/  LEA R9, R81, R80, 0x2 ;  /* 0x0000005051097211 */ /* 0x000fe200078e10ff */
[----:B------:R-:W-:Y:S01]  /*3c10*/  IMAD R13, R11, 0x4, R80 ;  /* 0x000000040b0d7824 */ /* 0x000fe200078e0250 */
[----:B------:R-:W-:-:S03]  /*3c20*/  LEA R20, R81, UR46, 0x2 ;  /* 0x0000002e51147c11 */ /* 0x000fc6000f8e10ff */
[C---:B------:R-:W-:Y:S01]  /*3c30*/  IMAD.IADD R8, R78.reuse, 0x1, R9 ;  /* 0x000000014e087824 */ /* 0x040fe200078e0209 */
[----:B0-----:R-:W-:Y:S01]  /*3c40*/  BAR.SYNC.DEFER_BLOCKING 0x2, 0x80 ;  /* 0x0082000000007b1d */ /* 0x001fe20000010000 */
[----:B------:R-:W-:Y:S01]  /*3c50*/  IMAD.IADD R78, R78, 0x1, R13 ;  /* 0x000000014e4e7824 */ /* 0x000fe200078e020d */
[----:B------:R-:W-:-:S04]  /*3c60*/  LEA R13, R11, UR46, 0x2 ;  /* 0x0000002e0b0d7c11 */ /* 0x000fc8000f8e10ff */
[----:B------:R-:W0:Y:S04]  /*3c70*/  LDS R3, [R12+0x1c300] ;  /* 0x01c300000c037984 */ /* 0x000e280000000800 */
[----:B------:R-:W1:Y:S04]  /*3c80*/  LDS R5, [R4] ;  /* 0x0000000004057984 */ /* 0x000e680000000800 */
[----:B------:R-:W2:Y:S04]  /*3c90*/  LDS R6, [R10+0x1c300] ;  /* 0x01c300000a067984 */ /* 0x000ea80000000800 */
[----:B------:R-:W3:Y:S01]  /*3ca0*/  LDS R7, [R79] ;  /* 0x000000004f077984 */ /* 0x000ee20000000800 */
[----:B------:R-:W-:-:S03]  /*3cb0*/  NOP ;  /* 0x0000000000007918 */ /* 0x000fc60000000000 */
[----:B0-----:R-:W-:Y:S04]  /*3cc0*/  STS [R20+0x1c300], R3 ;  /* 0x01c3000314007388 */ /* 0x001fe80000000800 */
[----:B-1----:R0:W-:Y:S04]  /*3cd0*/  STS [R8], R5 ;  /* 0x0000000508007388 */ /* 0x0021e80000000800 */
[----:B--2---:R-:W-:Y:S04]  /*3ce0*/  STS [R13+0x1c300], R6 ;  /* 0x01c300060d007388 */ /* 0x004fe80000000800 */
[----:B---3--:R-:W-:Y:S01]  /*3cf0*/  STS [R78], R7 ;  /* 0x000000074e007388 */ /* 0x008fe20000000800 */
[----:B0-----:R-:W-:-:S03]  /*3d00*/  IMAD.MOV.U32 R5, RZ, RZ, -0x3fffffc0 ;  /* 0xc0000040ff057424 */ /* 0x001fc600078e00ff */
[----:B------:R-:W0:Y:S04]  /*3d10*/  LDS R9, [R12+0x1d300] ;  /* 0x01d300000c097984 */ /* 0x000e280000000800 */
[----:B------:R1:W2:Y:S04]  /*3d20*/  LDS R11, [R4+0x1000] ;  /* 0x00100000040b7984 */ /* 0x0002a80000000800 */
[----:B------:R-:W3:Y:S04]  /*3d30*/  LDS R10, [R10+0x1d300] ;  /* 0x01d300000a0a7984 */ /* 0x000ee80000000800 */
[----:B------:R-:W4:Y:S01]  /*3d40*/  LDS R79, [R79+0x1000] ;  /* 0x001000004f4f7984 */ /* 0x000f220000000800 */
[----:B------:R-:W-:Y:S01]  /*3d50*/  NOP ;  /* 0x0000000000007918 */ /* 0x000fe20000000000 */
[----:B-1----:R-:W-:-:S02]  /*3d60*/  VIADD R4, R14, 0x10 ;  /* 0x000000100e047836 */ /* 0x002fc40000000000 */
[----:B0-----:R0:W-:Y:S04]  /*3d70*/  STS [R20+0x1d300], R9 ;  /* 0x01d3000914007388 */ /* 0x0011e80000000800 */
[----:B--2---:R0:W-:Y:S04]  /*3d80*/  STS [R8+0x1000], R11 ;  /* 0x0010000b08007388 */ /* 0x0041e80000000800 */
[----:B---3--:R0:W-:Y:S04]  /*3d90*/  STS [R13+0x1d300], R10 ;  /* 0x01d3000a0d007388 */ /* 0x0081e80000000800 */
[----:B----4-:R0:W-:Y:S01]  /*3da0*/  STS [R78+0x1000], R79 ;  /* 0x0010004f4e007388 */ /* 0x0101e20000000800 */
[----:B------:R-:W-:-:S06]  /*3db0*/  WARPGROUP.ARRIVE ;  /* 0x00000000000079c5 */ /* 0x000fcc0000000000 */
[----:B------:R-:W-:Y:S01]  /*3dc0*/  HGMMA.64x64x8.F32.TF32 R24, R56, gdesc[UR4], R24, gsb0 ;  /* 0x04e0000438187df0 */ /* 0x000fe20008002818 */
[----:B------:R-:W-:Y:S02]  /*3dd0*/  R2UR UR6, R4 ;  /* 0x00000000040672ca */ /* 0x000fe400000e0000 */
[----:B------:R-:W-:Y:S01]  /*3de0*/  R2UR UR7, R5 ;  /* 0x00000000050772ca */ /* 0x000fe200000e0000 */
[----:B------:R-:W-:Y:S02]  /*3df0*/  WARPGROUP.DEPBAR.LE gsb0, 0x0 ;  /* 0x00008000000079c5 */ /* 0x000fe40000010000 */
[----:B------:R0:W1:Y:S04]  /*3e00*/  LDS R56, [R85+0x500] ;  /* 0x0005000055387984 */ /* 0x0000680000000800 */
[----:B------:R0:W2:Y:S04]  /*3e10*/  LDS R57, [R85+0x900] ;  /* 0x0009000055397984 */ /* 0x0000a80000000800 */
[----:B------:R0:W3:Y:S04]  /*3e20*/  LDS R58, [R0+0x100] ;  /* 0x00010000003a7984 */ /* 0x0000e80000000800 */
[----:B------:R0:W4:Y:S01]  /*3e30*/  LDS R59, [R0+0x500] ;  /* 0x00050000003b7984 */ /* 0x0001220000000800 */
[----:B------:R-:W-:Y:S01]  /*3e40*/  @!PT LDS RZ, [RZ] ;  /* 0x00000000fffff984 */ /* 0x000fe20000000800 */
[----:B------:R-:W-:Y:S01]  /*3e50*/  @!PT LDS RZ, [RZ] ;  /* 0x00000000fffff984 */ /* 0x000fe20000000800 */
[----:B------:R-:W-:Y:S01]  /*3e60*/  @!PT LDS RZ, [RZ] ;  /* 0x00000000fffff984 */ /* 0x000fe20000000800 */
[----:B------:R-:W-:Y:S01]  /*3e70*/  @!PT LDS RZ, [RZ] ;  /* 0x00000000fffff984 */ /* 0x000fe20000000800 */
[----:B------:R0:W-:Y:S06]  /*3e80*/  MEMBAR.ALL.CTA ;  /* 0x0000000000007992 */ /* 0x0001ec0000008000 */
[----:B0-----:R-:W0:Y:S02]  /*3e90*/  FENCE.VIEW.ASYNC.S ;  /* 0x00000000000073c6 */ /* 0x001e240000000000 */
[----:B0-----:R-:W-:Y:S06]  /*3ea0*/  BAR.SYNC.DEFER_BLOCKING 0x2, 0x80 ;  /* 0x0082000000007b1d */ /* 0x001fec0000010000 */
[----:B------:R-:W-:-:S06]  /*3eb0*/  WARPGROUP.ARRIVE ;  /* 0x00000000000079c5 */ /* 0x000fcc0000000000 */
[----:B------:R-:W-:Y:S03]  /*3ec0*/  HGMMA.64x64x8.F32.TF32 R24, R60, gdesc[UR4], R24, gsb0 ;  /* 0x04e000043c187df0 */ /* 0x000fe60008002818 */
[----:B------:R-:W-:Y:S02]  /*3ed0*/  WARPGROUP.DEPBAR.LE gsb0, 0x0 ;  /* 0x00008000000079c5 */ /* 0x000fe40000010000 */
[----:B------:R-:W-:Y:S05]  /*3ee0*/  @!P0 BRA `(.L_x_41) ;  /* 0x0000000000048947 */ /* 0x000fea0003800000 */
[----:B------:R-:W-:Y:S01]  /*3ef0*/  BPT.TRAP 0x1 ;  /* 0x000000040000795c */ /* 0x000fe20000300000 */
.L_x_41:
        /* <DEDUP_REMOVED lines=8> */
.L_x_42:
[C---:B------:R-:W-:Y:S01]  /*3f80*/  VIADD R4, R14.reuse, 0x20 ;  /* 0x000000200e047836 */ /* 0x040fe20000000000 */
[----:B-1234-:R-:W-:Y:S01]  /*3f90*/  WARPGROUP.ARRIVE ;  /* 0x00000000000079c5 */ /* 0x01efe20000000000 */
[----:B------:R-:W-:Y:S02]  /*3fa0*/  IMAD.MOV.U32 R5, RZ, RZ, -0x3fffffc0 ;  /* 0xc0000040ff057424 */ /* 0x000fe400078e00ff */
[----:B------:R-:W-:Y:S01]  /*3fb0*/  VIADD R14, R14, 0x30 ;  /* 0x000000300e0e7836 */ /* 0x000fe20000000000 */
[----:B------:R-:W-:Y:S01]  /*3fc0*/  R2UR UR6, R4 ;  /* 0x00000000040672ca */ /* 0x000fe200000e0000 */
[----:B------:R-:W-:Y:S01]  /*3fd0*/  IMAD.MOV.U32 R15, RZ, RZ, -0x3fffffc0 ;  /* 0xc0000040ff0f7424 */ /* 0x000fe200078e00ff */
[----:B------:R-:W-:-:S13]  /*3fe0*/  R2UR UR7, R5 ;  /* 0x00000000050772ca */ /* 0x000fda00000e0000 */
[----:B------:R-:W-:Y:S01]  /*3ff0*/  HGMMA.64x64x8.F32.TF32 R24, R56, gdesc[UR4], R24, gsb0 ;  /* 0x04e0000438187df0 */ /* 0x000fe20008002818 */
[----:B------:R-:W-:Y:S02]  /*4000*/  R2UR UR6, R14 ;  /* 0x000000000e0672ca */ /* 0x000fe400000e0000 */
[----:B------:R-:W-:Y:S01]  /*4010*/  R2UR UR7, R15 ;  /* 0x000000000f0772ca */ /* 0x000fe200000e0000 */
        /* <DEDUP_REMOVED lines=8> */
.L_x_27:
[----:B------:R0:W-:Y:S01]  /*40a0*/  SYNCS.ARRIVE.TRANS64.A1T0 RZ, [R73+UR48], RZ ;  /* 0x000000ff49ff79a7 */ /* 0x0001e20008100030 */
[----:B------:R-:W-:Y:S05]  /*40b0*/  @!P0 BRA `(.L_x_43) ;  /* 0x0000000000048947 */ /* 0x000fea0003800000 */
[----:B------:R-:W-:Y:S01]  /*40c0*/  BPT.TRAP 0x1 ;  /* 0x000000040000795c */ /* 0x000fe20000300000 */
.L_x_43:
[----:B------:R-:W-:Y:S02]  /*40d0*/  UIADD3 UR6, UR44, UR38, URZ ;  /* 0x000000262c067290 */ /* 0x000fe4000fffe03f */
[----:B------:R-:W-:Y:S02]  /*40e0*/  UISETP.GT.U32.AND UP0, UPT, UR40, 0x1, UPT ;  /* 0x000000012800788c */ /* 0x000fe4000bf04070 */
[----:B------:R-:W-:-:S04]  /*40f0*/  USHF.R.U32.HI UR4, URZ, 0x1, UR6 ;  /* 0x000000013f047899 */ /* 0x000fc80008011606 */
[----:B------:R-:W-:Y:S01]  /*4100*/  UIMAD.WIDE.U32 UR4, UR4, -0x6db6db6d, URZ ;  /* 0x92492493040478a5 */ /* 0x000fe2000f8e003f */
[----:B------:R-:W-:-:S03]  /*4110*/  PLOP3.LUT P0, PT, PT, PT, UP0, 0x80, 0x0 ;  /* 0x000000000000781c */ /* 0x000fc60003f0f008 */
[----:B------:R-:W-:-:S04]  /*4120*/  USHF.R.U32.HI UR4, URZ, 0x2, UR5 ;  /* 0x000000023f047899 */ /* 0x000fc80008011605 */
[----:B------:R-:W-:-:S04]  /*4130*/  UIMAD UR6, UR4, -0xe, UR6 ;  /* 0xfffffff2040678a4 */ /* 0x000fc8000f8e0206 */
[----:B------:R-:W-:-:S04]  /*4140*/  ULEA UR6, UR6, UR46, 0x3 ;  /* 0x0000002e06067291 */ /* 0x000fc8000f8e183f */
[----:B------:R-:W-:-:S04]  /*4150*/  UIADD3 UR6, UR6, 0x70, URZ ;  /* 0x0000007006067890 */ /* 0x000fc8000fffe03f */
[----:B------:R-:W-:-:S09]  /*4160*/  UPRMT UR6, URZ, 0x654, UR6 ;  /* 0x000006543f067896 */ /* 0x000fd20008000006 */
[----:B------:R-:W-:Y:S01]  /*4170*/  SYNCS.ARRIVE.TRANS64.RED.A1T0 RZ, [UR6], RZ ;  /* 0x000000ffffff79a7 */ /* 0x000fe20008100406 */
[----:B------:R-:W-:Y:S05]  /*4180*/  @P0 BRA `(.L_x_44) ;  /* 0x0000000000040947 */ /* 0x000fea0003800000 */
[----:B------:R-:W-:Y:S01]  /*4190*/  BPT.TRAP 0x1 ;  /* 0x000000040000795c */ /* 0x000fe20000300000 */
.L_x_44:
[----:B------:R-:W-:Y:S01]  /*41a0*/  SHF.L.U32 R0, R82, 0x1f, RZ ;  /* 0x0000001f52007819 */ /* 0x000fe200000006ff */
[----:B------:R-:W-:Y:S01]  /*41b0*/  UIADD3 UR38, UR47, UR38, URZ ;  /* 0x000000262f267290 */ /* 0x000fe2000fffe03f */
[----:B------:R-:W1:Y:S01]  /*41c0*/  LDC R7, c[0x0][0x288] ;  /* 0x0000a200ff077b82 */ /* 0x000e620000000800 */
[----:B------:R-:W-:Y:S01]  /*41d0*/  UISETP.GE.U32.AND UP1, UPT, UR47, 0xe, UPT ;  /* 0x0000000e2f00788c */ /* 0x000fe2000bf26070 */
[----:B------:R-:W-:Y:S01]  /*41e0*/  IMAD.SHL.U32 R8, R68, 0x2, RZ ;  /* 0x0000000244087824 */ /* 0x000fe200078e00ff */
[----:B------:R-:W-:Y:S02]  /*41f0*/  UISETP.GT.U32.AND UP0, UPT, UR38, 0xd, UPT ;  /* 0x0000000d2600788c */ /* 0x000fe4000bf04070 */
[----:B------:R-:W-:Y:S02]  /*4200*/  USHF.R.U32.HI UR4, URZ, 0x1, UR38 ;  /* 0x000000013f047899 */ /* 0x000fe40008011626 */
[----:B------:R-:W-:Y:S01]  /*4210*/  UISETP.LT.U32.AND UP0, UPT, UR47, 0xe, UP0 ;  /* 0x0000000e2f00788c */ /* 0x000fe20008701070 */
[----:B------:R-:W2:Y:S01]  /*4220*/  SYNCS.PHASECHK.TRANS64.TRYWAIT P0, [R77+UR45+0x10], R0 ;  /* 0x000010004d0075a7 */ /* 0x000ea2000800016d */
[----:B------:R-:W-:Y:S01]  /*4230*/  UIMAD.WIDE.U32 UR4, UR4, -0x6db6db6d, URZ ;  /* 0x92492493040478a5 */ /* 0x000fe2000f8e003f */
[----:B------:R-:W-:Y:S01]  /*4240*/  SHF.R.S32.HI R9, RZ, 0x1f, R8 ;  /* 0x0000001fff097819 */ /* 0x000fe20000011408 */
[----:B------:R-:W-:-:S02]  /*4250*/  USEL UR6, URZ, 0x1, !UP0 ;  /* 0x000000013f067887 */ /* 0x000fc4000c000000 */
[----:B------:R-:W-:Y:S02]  /*4260*/  USHF.R.U32.HI UR4, URZ, 0x2, UR5 ;  /* 0x000000023f047899 */ /* 0x000fe40008011605 */
[----:B------:R-:W-:Y:S02]  /*4270*/  ULOP3.LUT UR39, UR39, UR6, URZ, 0x3c, !UPT ;  /* 0x0000000627277292 */ /* 0x000fe4000f8e3c3f */
[----:B------:R-:W-:Y:S02]  /*4280*/  UIMAD UR38, UR4, -0xe, UR38 ;  /* 0xfffffff2042678a4 */ /* 0x000fe4000f8e0226 */
[----:B------:R-:W-:Y:S01]  /*4290*/  @UP1 ULOP3.LUT UR39, UR39, 0x1, UR4, 0x78, !UPT ;  /* 0x0000000127271892 */ /* 0x000fe2000f8e7804 */
[----:B-12---:R-:W-:Y:S11]  /*42a0*/  @!P0 BRA `(.L_x_45) ;  /* 0x0000004400708947 */ /* 0x006ff60003800000 */
.L_x_157:
[----:B-1----:R-:W-:Y:S01]  /*42b0*/  IMAD.SHL.U32 R0, R22, 0x40, RZ ;  /* 0x0000004016007824 */ /* 0x002fe200078e00ff */
[----:B------:R-:W-:Y:S01]  /*42c0*/  ULDC UR6, c[0x0][0x284] ;  /* 0x0000a10000067ab9 */ /* 0x000fe20000000800 */
[----:B------:R-:W-:Y:S01]  /*42d0*/  IMAD.SHL.U32 R14, R18, 0x40, RZ ;  /* 0x00000040120e7824 */ /* 0x000fe200078e00ff */
[----:B------:R-:W-:Y:S01]  /*42e0*/  SHF.R.S32.HI R11, RZ, 0x1f, R19 ;  /* 0x0000001fff0b7819 */ /* 0x000fe20000011413 */
[----:B------:R-:W-:Y:S01]  /*42f0*/  ULDC.64 UR4, c[0x0][0x5d0] ;  /* 0x0001740000047ab9 */ /* 0x000fe20000000a00 */
[----:B------:R-:W-:Y:S01]  /*4300*/  ISETP.GE.AND P0, PT, R0, UR6, PT ;  /* 0x0000000600007c0c */ /* 0x000fe2000bf06270 */
[----:B------:R-:W-:Y:S01]  /*4310*/  IMAD.WIDE.U32 R4, R19, UR4, R8 ;  /* 0x0000000413047c25 */ /* 0x000fe2000f8e0008 */
[----:B------:R-:W-:Y:S02]  /*4320*/  SHF.R.S32.HI R15, RZ, 0x1f, R14 ;  /* 0x0000001fff0f7819 */ /* 0x000fe4000001140e */
[C---:B------:R-:W-:Y:S01]  /*4330*/  ISETP.GE.OR P0, PT, R14.reuse, R7, P0 ;  /* 0x000000070e00720c */ /* 0x040fe20000706670 */
[----:B------:R-:W-:Y:S01]  /*4340*/  IMAD R6, R11, UR4, RZ ;  /* 0x000000040b067c24 */ /* 0x000fe2000f8e02ff */
[----:B------:R-:W-:-:S03]  /*4350*/  IADD3 R4, P1, R14, R4, RZ ;  /* 0x000000040e047210 */ /* 0x000fc60007f3e0ff */
[----:B------:R-:W-:-:S05]  /*4360*/  IMAD R3, R19, UR5, R6 ;  /* 0x0000000513037c24 */ /* 0x000fca000f8e0206 */
[----:B------:R-:W-:-:S03]  /*4370*/  IADD3.X R5, R15, R5, R3, P1, !PT ;  /* 0x000000050f057210 */ /* 0x000fc60000ffe403 */
[----:B------:R-:W-:Y:S05]  /*4380*/  @P0 BRA `(.L_x_46) ;  /* 0x0000001800e80947 */ /* 0x000fea0003800000 */
[----:B------:R-:W1:Y:S01]  /*4390*/  LDC.64 R60, c[0x0][0x5c8] ;  /* 0x00017200ff3c7b82 */ /* 0x000e620000000a00 */
[----:B-----5:R-:W-:Y:S01]  /*43a0*/  FSETP.NEU.AND P0, PT, R65, RZ, PT ;  /* 0x000000ff4100720b */ /* 0x020fe20003f0d000 */
[----:B------:R-:W-:Y:S01]  /*43b0*/  IMAD R3, R68, -0x2, R7 ;  /* 0xfffffffe44037824 */ /* 0x000fe200078e0207 */
[----:B------:R-:W-:Y:S01]  /*43c0*/  BSSY B0, `(.L_x_46) ;  /* 0x00001b6000007945 */ /* 0x000fe20003800000 */
[----:B------:R-:W-:-:S04]  /*43d0*/  IMAD.WIDE R56, R22, 0x40, R66 ;  /* 0x0000004016387825 */ /* 0x000fc800078e0242 */
[----:B------:R-:W-:Y:S02]  /*43e0*/  IMAD.IADD R3, R3, 0x1, -R14 ;  /* 0x0000000103037824 */ /* 0x000fe400078e0a0e */
[----:B------:R-:W-:-:S03]  /*43f0*/  IMAD.IADD R0, R75, 0x1, -R0 ;  /* 0x000000014b007824 */ /* 0x000fc600078e0a00 */
[----:B------:R-:W-:-:S04]  /*4400*/  ISETP.GT.AND P1, PT, R3, RZ, PT ;  /* 0x000000ff0300720c */ /* 0x000fc80003f24270 */
[----:B------:R-:W-:Y:S01]  /*4410*/  ISETP.GT.AND P3, PT, R0, RZ, P1 ;  /* 0x000000ff0000720c */ /* 0x000fe20000f64270 */
[-C--:B-1----:R-:W-:Y:S02]  /*4420*/  IMAD R6, R57, R60.reuse, RZ ;  /* 0x0000003c39067224 */ /* 0x082fe400078e02ff */
[----:B------:R-:W-:-:S04]  /*4430*/  IMAD.WIDE.U32 R58, R56, R60, R4 ;  /* 0x0000003c383a7225 */ /* 0x000fc800078e0004 */
[----:B------:R-:W-:-:S04]  /*4440*/  IMAD R5, R56, R61, R6 ;  /* 0x0000003d38057224 */ /* 0x000fc800078e0206 */
[----:B------:R-:W-:Y:S01]  /*4450*/  IMAD.IADD R7, R59, 0x1, R5 ;  /* 0x000000013b077824 */ /* 0x000fe200078e0205 */
[----:B------:R-:W-:Y:S06]  /*4460*/  @!P0 BRA `(.L_x_47) ;  /* 0x0000001000d48947 */ /* 0x000fec0003800000 */
[----:B------:R-:W1:Y:S01]  /*4470*/  LDC.64 R62, c[0x0][0x5b8] ;  /* 0x00016e00ff3e7b82 */ /* 0x000e620000000a00 */
[----:B------:R-:W-:-:S07]  /*4480*/  ULDC.64 UR4, c[0x0][0x5c0] ;  /* 0x0001700000047ab9 */ /* 0x000fce0000000a00 */
[----:B------:R-:W2:Y:S08]  /*4490*/  LDC.64 R78, c[0x0][0x5b0] ;  /* 0x00016c00ff4e7b82 */ /* 0x000eb00000000a00 */
[----:B------:R-:W3:Y:S01]  /*44a0*/  LDC.64 R80, c[0x0][0x5a8] ;  /* 0x00016a00ff507b82 */ /* 0x000ee20000000a00 */
[-C--:B-1----:R-:W-:Y:S02]  /*44b0*/  IMAD R6, R11, R62.reuse, RZ ;  /* 0x0000003e0b067224 */ /* 0x082fe400078e02ff */
[----:B------:R-:W-:-:S04]  /*44c0*/  IMAD.WIDE.U32 R4, R19, R62, R8 ;  /* 0x0000003e13047225 */ /* 0x000fc800078e0008 */
[----:B------:R-:W-:Y:S01]  /*44d0*/  IMAD R59, R19, R63, R6 ;  /* 0x0000003f133b7224 */ /* 0x000fe200078e0206 */
[----:B------:R-:W-:Y:S01]  /*44e0*/  IADD3 R10, P0, R14, R4, RZ ;  /* 0x000000040e0a7210 */ /* 0x000fe20007f1e0ff */
[----:B--2---:R-:W-:-:S03]  /*44f0*/  IMAD R4, R57, R78, RZ ;  /* 0x0000004e39047224 */ /* 0x004fc600078e02ff */
[----:B------:R-:W-:Y:S01]  /*4500*/  IADD3.X R11, R15, R5, R59, P0, !PT ;  /* 0x000000050f0b7210 */ /* 0x000fe200007fe43b */
[C---:B------:R-:W-:Y:S02]  /*4510*/  IMAD R57, R56.reuse, R79, R4 ;  /* 0x0000004f38397224 */ /* 0x040fe400078e0204 */
[----:B------:R-:W-:-:S04]  /*4520*/  IMAD.WIDE.U32 R4, R56, R78, R10 ;  /* 0x0000004e38047225 */ /* 0x000fc800078e000a */
[----:B------:R-:W-:Y:S01]  /*4530*/  IMAD.IADD R5, R5, 0x1, R57 ;  /* 0x0000000105057824 */ /* 0x000fe200078e0239 */
[----:B---3--:R-:W-:-:S04]  /*4540*/  LEA R12, P0, R4, R80, 0x2 ;  /* 0x00000050040c7211 */ /* 0x008fc800078010ff */
[----:B------:R-:W-:-:S05]  /*4550*/  LEA.HI.X R13, R4, R81, R5, 0x2, P0 ;  /* 0x00000051040d7211 */ /* 0x000fca00000f1405 */
[----:B------:R-:W2:Y:S01]  /*4560*/  @P3 LDG.E.LTC128B R18, desc[UR50][R12.64] ;  /* 0x000000320c123981 */ /* 0x000ea2000c1e1920 */
[----:B------:R-:W-:Y:S01]  /*4570*/  IMAD.WIDE.U32 R4, R56, R78, R14 ;  /* 0x0000004e38047225 */ /* 0x000fe200078e000e */
[----:B------:R-:W-:Y:S01]  /*4580*/  ISETP.GT.AND P2, PT, R3, 0x1, PT ;  /* 0x000000010300780c */ /* 0x000fe20003f44270 */
[----:B------:R-:W-:Y:S01]  /*4590*/  BSSY B1, `(.L_x_48) ;  /* 0x0000017000017945 */ /* 0x000fe20003800000 */
[C---:B------:R-:W-:Y:S01]  /*45a0*/  SHF.L.U64.HI R23, R78.reuse, 0x3, R79 ;  /* 0x000000034e177819 */ /* 0x040fe2000001024f */
[----:B------:R-:W-:Y:S01]  /*45b0*/  IMAD.SHL.U32 R22, R78, 0x8, RZ ;  /* 0x000000084e167824 */ /* 0x000fe200078e00ff */
[----:B------:R-:W-:Y:S02]  /*45c0*/  IADD3 R20, P0, R8, R4, RZ ;  /* 0x0000000408147210 */ /* 0x000fe40007f1e0ff */
[----:B------:R-:W-:Y:S01]  /*45d0*/  ISETP.GT.AND P4, PT, R0, RZ, P2 ;  /* 0x000000ff0000720c */ /* 0x000fe20001784270 */
[----:B------:R-:W-:Y:S01]  /*45e0*/  IMAD.WIDE.U32 R22, R56, R78, R22 ;  /* 0x0000004e38167225 */ /* 0x000fe200078e0016 */
[----:B------:R-:W-:-:S02]  /*45f0*/  IADD3.X R21, R9, R57, R5, P0, !PT ;  /* 0x0000003909157210 */ /* 0x000fc400007fe405 */
[----:B------:R-:W-:Y:S01]  /*4600*/  LEA R6, P0, R58, UR4, 0x2 ;  /* 0x000000043a067c11 */ /* 0x000fe2000f8010ff */
[----:B------:R-:W-:Y:S01]  /*4610*/  IMAD.IADD R57, R57, 0x1, R23 ;  /* 0x0000000139397824 */ /* 0x000fe200078e0217 */
[----:B------:R-:W-:Y:S01]  /*4620*/  ISETP.GT.AND P1, PT, R0, 0x8, P1 ;  /* 0x000000080000780c */ /* 0x000fe20000f24270 */
[----:B------:R-:W-:Y:S01]  /*4630*/  IMAD.WIDE.U32 R20, R19, R62, R20 ;  /* 0x0000003e13147225 */ /* 0x000fe200078e0014 */
[----:B------:R-:W-:-:S03]  /*4640*/  LEA.HI.X R7, R58, UR5, R7, 0x2, P0 ;  /* 0x000000053a077c11 */ /* 0x000fc600080f1407 */
[----:B------:R-:W-:Y:S01]  /*4650*/  IMAD.IADD R21, R59, 0x1, R21 ;  /* 0x000000013b157824 */ /* 0x000fe200078e0215 */
[----:B------:R-:W-:Y:S01]  /*4660*/  LEA R4, P0, R20, R80, 0x2 ;  /* 0x0000005014047211 */ /* 0x000fe200078010ff */
[----:B--2---:R-:W-:-:S04]  /*4670*/  FMUL R5, R18, R65 ;  /* 0x0000004112057220 */ /* 0x004fc80000400000 */
[----:B------:R-:W-:Y:S01]  /*4680*/  FFMA R63, R24, R64, R5 ;  /* 0x00000040183f7223 */ /* 0x000fe20000000005 */
[----:B------:R-:W-:Y:S02]  /*4690*/  LEA.HI.X R5, R20, R81, R21, 0x2, P0 ;  /* 0x0000005114057211 */ /* 0x000fe400000f1415 */
[----:B------:R-:W-:Y:S02]  /*46a0*/  IADD3 R13, P0, R10, R22, RZ ;  /* 0x000000160a0d7210 */ /* 0x000fe40007f1e0ff */
[----:B------:R1:W-:Y:S02]  /*46b0*/  @P3 STG.E desc[UR50][R6.64], R63 ;  /* 0x0000003f06003986 */ /* 0x0003e4000c101932 */
[----:B------:R-:W-:Y:S01]  /*46c0*/  LEA R12, P3, R13, R80, 0x2 ;  /* 0x000000500d0c7211 */ /* 0x000fe200078610ff */
[----:B------:R-:W-:Y:S01]  /*46d0*/  IMAD.X R20, R57, 0x1, R11, P0 ;  /* 0x0000000139147824 */ /* 0x000fe200000e060b */
[----:B------:R-:W-:Y:S11]  /*46e0*/  @!P4 BRA `(.L_x_49) ;  /* 0x000000000004c947 */ /* 0x000ff60003800000 */
[----:B------:R2:W5:Y:S02]  /*46f0*/  LDG.E.LTC128B R18, desc[UR50][R4.64+0x4] ;  /* 0x0000043204127981 */ /* 0x000564000c1e1920 */
.L_x_49:
[----:B------:R-:W-:Y:S05]  /*4700*/  BSYNC B1 ;  /* 0x0000000000017941 */ /* 0x000fea0003800000 */
.L_x_48:
[----:B-----5:R-:W-:Y:S01]  /*4710*/  FMUL R10, R18, R65 ;  /* 0x00000041120a7220 */ /* 0x020fe20000400000 */
[----:B------:R-:W-:-:S03]  /*4720*/  LEA.HI.X R13, R13, R81, R20, 0x2, P3 ;  /* 0x000000510d0d7211 */ /* 0x000fc600018f1414 */
[----:B------:R-:W-:-:S05]  /*4730*/  FFMA R25, R25, R64, R10 ;  /* 0x0000004019197223 */ /* 0x000fca000000000a */
[----:B------:R3:W-:Y:S04]  /*4740*/  @P4 STG.E desc[UR50][R6.64+0x4], R25 ;  /* 0x0000041906004986 */ /* 0x0007e8000c101932 */
[----:B------:R-:W4:Y:S01]  /*4750*/  @P1 LDG.E.LTC128B R18, desc[UR50][R12.64] ;  /* 0x000000320c121981 */ /* 0x000f22000c1e1920 */
[----:B------:R-:W-:Y:S01]  /*4760*/  IADD3 R14, P0, P3, R8, R22, R14 ;  /* 0x00000016080e7210 */ /* 0x000fe20007b1e00e */
[----:B------:R-:W-:Y:S01]  /*4770*/  BSSY B1, `(.L_x_50) ;  /* 0x0000010000017945 */ /* 0x000fe20003800000 */
[C---:B------:R-:W-:Y:S02]  /*4780*/  SHF.L.U64.HI R11, R60.reuse, 0x5, R61 ;  /* 0x000000053c0b7819 */ /* 0x040fe4000001023d */
[----:B------:R-:W-:Y:S02]  /*4790*/  IADD3.X R15, R9, R57, R15, P0, P3 ;  /* 0x00000039090f7210 */ /* 0x000fe400007e640f */
[----:B------:R-:W-:-:S02]  /*47a0*/  LEA R10, P3, R60, R6, 0x5 ;  /* 0x000000063c0a7211 */ /* 0x000fc400078628ff */
[----:B------:R-:W-:Y:S01]  /*47b0*/  ISETP.GT.AND P2, PT, R0, 0x8, P2 ;  /* 0x000000080000780c */ /* 0x000fe20001744270 */
[----:B------:R-:W-:Y:S01]  /*47c0*/  IMAD.WIDE.U32 R14, R19, R62, R14 ;  /* 0x0000003e130e7225 */ /* 0x000fe200078e000e */
[----:B------:R-:W-:-:S03]  /*47d0*/  ISETP.GT.AND P0, PT, R3, 0x8, PT ;  /* 0x000000080300780c */ /* 0x000fc60003f04270 */
[----:B------:R-:W-:Y:S01]  /*47e0*/  IMAD.X R11, R11, 0x1, R7, P3 ;  /* 0x000000010b0b7824 */ /* 0x000fe200018e0607 */
[----:B------:R-:W-:Y:S01]  /*47f0*/  LEA R8, P4, R14, R80, 0x2 ;  /* 0x000000500e087211 */ /* 0x000fe200078810ff */
[----:B------:R-:W-:Y:S02]  /*4800*/  IMAD.IADD R15, R59, 0x1, R15 ;  /* 0x000000013b0f7824 */ /* 0x000fe400078e020f */
[----:B----4-:R-:W-:-:S04]  /*4810*/  FMUL R9, R18, R65 ;  /* 0x0000004112097220 */ /* 0x010fc80000400000 */
[----:B------:R-:W-:Y:S01]  /*4820*/  FFMA R13, R26, R64, R9 ;  /* 0x000000401a0d7223 */ /* 0x000fe20000000009 */
[----:B------:R-:W-:-:S04]  /*4830*/  LEA.HI.X R9, R14, R81, R15, 0x2, P4 ;  /* 0x000000510e097211 */ /* 0x000fc800020f140f */
[----:B------:R3:W-:Y:S01]  /*4840*/  @P1 STG.E desc[UR50][R10.64], R13 ;  /* 0x0000000d0a001986 */ /* 0x0007e2000c101932 */
[----:B------:R-:W-:Y:S05]  /*4850*/  @!P2 BRA `(.L_x_51) ;  /* 0x000000000004a947 */ /* 0x000fea0003800000 */
[----:B------:R4:W5:Y:S02]  /*4860*/  LDG.E.LTC128B R18, desc[UR50][R8.64+0x4] ;  /* 0x0000043208127981 */ /* 0x000964000c1e1920 */
.L_x_51:
[----:B------:R-:W-:Y:S05]  /*4870*/  BSYNC B1 ;  /* 0x0000000000017941 */ /* 0x000fea0003800000 */
.L_x_50:
[----:B-----5:R-:W-:Y:S01]  /*4880*/  FMUL R12, R18, R65 ;  /* 0x00000041120c7220 */ /* 0x020fe20000400000 */
[----:B------:R-:W-:Y:S01]  /*4890*/  ISETP.GT.AND P3, PT, R0, RZ, P0 ;  /* 0x000000ff0000720c */ /* 0x000fe20000764270 */
[----:B------:R-:W-:Y:S01]  /*48a0*/  BSSY B1, `(.L_x_52) ;  /* 0x0000006000017945 */ /* 0x000fe20003800000 */
[----:B------:R-:W-:Y:S01]  /*48b0*/  ISETP.GT.AND P1, PT, R3, 0x9, PT ;  /* 0x000000090300780c */ /* 0x000fe20003f24270 */
[----:B------:R-:W-:-:S05]  /*48c0*/  FFMA R27, R27, R64, R12 ;  /* 0x000000401b1b7223 */ /* 0x000fca000000000c */
[----:B------:R0:W-:Y:S05]  /*48d0*/  @P2 STG.E desc[UR50][R10.64+0x4], R27 ;  /* 0x0000041b0a002986 */ /* 0x0001ea000c101932 */
[----:B------:R-:W-:Y:S05]  /*48e0*/  @!P3 BRA `(.L_x_53) ;  /* 0x000000000004b947 */ /* 0x000fea0003800000 */
[----:B------:R0:W5:Y:S02]  /*48f0*/  LDG.E.LTC128B R18, desc[UR50][R4.64+0x20] ;  /* 0x0000203204127981 */ /* 0x000164000c1e1920 */
.L_x_53:
[----:B------:R-:W-:Y:S05]  /*4900*/  BSYNC B1 ;  /* 0x0000000000017941 */ /* 0x000fea0003800000 */
.L_x_52:
[----:B---3-5:R-:W-:Y:S01]  /*4910*/  FMUL R13, R18, R65 ;  /* 0x00000041120d7220 */ /* 0x028fe20000400000 */
[----:B------:R-:W-:Y:S01]  /*4920*/  ISETP.GT.AND P2, PT, R0, RZ, P1 ;  /* 0x000000ff0000720c */ /* 0x000fe20000f44270 */
[----:B------:R-:W-:Y:S02]  /*4930*/  BSSY B1, `(.L_x_54) ;  /* 0x0000005000017945 */ /* 0x000fe40003800000 */
[----:B------:R-:W-:-:S05]  /*4940*/  FFMA R13, R28, R64, R13 ;  /* 0x000000401c0d7223 */ /* 0x000fca000000000d */
[----:B------:R3:W-:Y:S05]  /*4950*/  @P3 STG.E desc[UR50][R6.64+0x20], R13 ;  /* 0x0000200d06003986 */ /* 0x0007ea000c101932 */
[----:B------:R-:W-:Y:S05]  /*4960*/  @!P2 BRA `(.L_x_55) ;  /* 0x000000000004a947 */ /* 0x000fea0003800000 */
[----:B------:R0:W5:Y:S02]  /*4970*/  LDG.E.LTC128B R18, desc[UR50][R4.64+0x24] ;  /* 0x0000243204127981 */ /* 0x000164000c1e1920 */
.L_x_55:
[----:B------:R-:W-:Y:S05]  /*4980*/  BSYNC B1 ;  /* 0x0000000000017941 */ /* 0x000fea0003800000 */
.L_x_54:
[----:B-----5:R-:W-:Y:S01]  /*4990*/  FMUL R12, R18, R65 ;  /* 0x00000041120c7220 */ /* 0x020fe20000400000 */
[----:B------:R-:W-:Y:S01]  /*49a0*/  ISETP.GT.AND P0, PT, R0, 0x8, P0 ;  /* 0x000000080000780c */ /* 0x000fe20000704270 */
[----:B------:R-:W-:Y:S02]  /*49b0*/  BSSY B1, `(.L_x_56) ;  /* 0x0000005000017945 */ /* 0x000fe40003800000 */
[----:B------:R-:W-:-:S05]  /*49c0*/  FFMA R29, R29, R64, R12 ;  /* 0x000000401d1d7223 */ /* 0x000fca000000000c */
[----:B------:R0:W-:Y:S05]  /*49d0*/  @P2 STG.E desc[UR50][R6.64+0x24], R29 ;  /* 0x0000241d06002986 */ /* 0x0001ea000c101932 */
[----:B------:R-:W-:Y:S05]  /*49e0*/  @!P0 BRA `(.L_x_57) ;  /* 0x0000000000048947 */ /* 0x000fea0003800000 */
[----:B------:R0:W5:Y:S02]  /*49f0*/  LDG.E.LTC128B R18, desc[UR50][R8.64+0x20] ;  /* 0x0000203208127981 */ /* 0x000164000c1e1920 */
.L_x_57:
[----:B------:R-:W-:Y:S05]  /*4a00*/  BSYNC B1 ;  /* 0x0000000000017941 */ /* 0x000fea0003800000 */
.L_x_56:
[----:B---3-5:R-:W-:Y:S01]  /*4a10*/  FMUL R13, R18, R65 ;  /* 0x00000041120d7220 */ /* 0x028fe20000400000 */
[----:B------:R-:W-:Y:S01]  /*4a20*/  ISETP.GT.AND P2, PT, R0, 0x8, P1 ;  /* 0x000000080000780c */ /* 0x000fe20000f44270 */
[----:B------:R-:W-:Y:S01]  /*4a30*/  BSSY B1, `(.L_x_58) ;  /* 0x0000006000017945 */ /* 0x000fe20003800000 */
[----:B------:R-:W-:Y:S01]  /*4a40*/  ISETP.GT.AND P1, PT, R3, 0x10, PT ;  /* 0x000000100300780c */ /* 0x000fe20003f24270 */
[----:B------:R-:W-:-:S05]  /*4a50*/  FFMA R13, R30, R64, R13 ;  /* 0x000000401e0d7223 */ /* 0x000fca000000000d */
[----:B------:R3:W-:Y:S05]  /*4a60*/  @P0 STG.E desc[UR50][R10.64+0x20], R13 ;  /* 0x0000200d0a000986 */ /* 0x0007ea000c101932 */
[----:B------:R-:W-:Y:S05]  /*4a70*/  @!P2 BRA `(.L_x_59) ;  /* 0x000000000004a947 */ /* 0x000fea0003800000 */
[----:B------:R0:W5:Y:S02]  /*4a80*/  LDG.E.LTC128B R18, desc[UR50][R8.64+0x24] ;  /* 0x0000243208127981 */ /* 0x000164000c1e1920 */
.L_x_59:
[----:B------:R-:W-:Y:S05]  /*4a90*/  BSYNC B1 ;  /* 0x0000000000017941 */ /* 0x000fea0003800000 */
.L_x_58:
        /* <DEDUP_REMOVED lines=8> */
.L_x_61:
[----:B------:R-:W-:Y:S05]  /*4b20*/  BSYNC B1 ;  /* 0x0000000000017941 */ /* 0x000fea0003800000 */
.L_x_60:
[----:B---3-5:R-:W-:Y:S01]  /*4b30*/  FMUL R13, R18, R65 ;  /* 0x00000041120d7220 */ /* 0x028fe20000400000 */
[----:B------:R-:W-:Y:S01]  /*4b40*/  ISETP.GT.AND P4, PT, R0, RZ, P0 ;  /* 0x000000ff0000720c */ /* 0x000fe20000784270 */
[----:B------:R-:W-:Y:S02]  /*4b50*/  BSSY B1, `(.L_x_62) ;  /* 0x0000005000017945 */ /* 0x000fe40003800000 */
[----:B------:R-:W-:-:S05]  /*4b60*/  FFMA R13, R32, R64, R13 ;  /* 0x00000040200d7223 */ /* 0x000fca000000000d */
[----:B------:R3:W-:Y:S05]  /*4b70*/  @P3 STG.E desc[UR50][R6.64+0x40], R13 ;  /* 0x0000400d06003986 */ /* 0x0007ea000c101932 */
[----:B------:R-:W-:Y:S05]  /*4b80*/  @!P4 BRA `(.L_x_63) ;  /* 0x000000000004c947 */ /* 0x000fea0003800000 */
[----:B------:R0:W5:Y:S02]  /*4b90*/  LDG.E.LTC128B R18, desc[UR50][R4.64+0x44] ;  /* 0x0000443204127981 */ /* 0x000164000c1e1920 */
.L_x_63:
[----:B------:R-:W-:Y:S05]  /*4ba0*/  BSYNC B1 ;  /* 0x0000000000017941 */ /* 0x000fea0003800000 */
.L_x_62:
[----:B-----5:R-:W-:Y:S01]  /*4bb0*/  FMUL R12, R18, R65 ;  /* 0x00000041120c7220 */ /* 0x020fe20000400000 */
[----:B------:R-:W-:Y:S01]  /*4bc0*/  ISETP.GT.AND P2, PT, R0, 0x8, P1 ;  /* 0x000000080000780c */ /* 0x000fe20000f44270 */
[----:B------:R-:W-:Y:S02]  /*4bd0*/  BSSY B1, `(.L_x_64) ;  /* 0x0000005000017945 */ /* 0x000fe40003800000 */
[----:B------:R-:W-:-:S05]  /*4be0*/  FFMA R33, R33, R64, R12 ;  /* 0x0000004021217223 */ /* 0x000fca000000000c */
[----:B------:R0:W-:Y:S05]  /*4bf0*/  @P4 STG.E desc[UR50][R6.64+0x44], R33 ;  /* 0x0000442106004986 */ /* 0x0001ea000c101932 */
[----:B------:R-:W-:Y:S05]  /*4c00*/  @!P2 BRA `(.L_x_65) ;  /* 0x000000000004a947 */ /* 0x000fea0003800000 */
[----:B------:R0:W5:Y:S02]  /*4c10*/  LDG.E.LTC128B R18, desc[UR50][R8.64+0x40] ;  /* 0x0000403208127981 */ /* 0x000164000c1e1920 */
.L_x_65:
[----:B------:R-:W-:Y:S05]  /*4c20*/  BSYNC B1 ;  /* 0x0000000000017941 */ /* 0x000fea0003800000 */
.L_x_64:
        /* <DEDUP_REMOVED lines=8> */
.L_x_67:
[----:B------:R-:W-:Y:S05]  /*4cb0*/  BSYNC B1 ;  /* 0x0000000000017941 */ /* 0x000fea0003800000 */
.L_x_66:
        /* <DEDUP_REMOVED lines=8> */
.L_x_69:
[----:B------:R-:W-:Y:S05]  /*4d40*/  BSYNC B1 ;  /* 0x0000000000017941 */ /* 0x000fea0003800000 */
.L_x_68:
[----:B---3-5:R-:W-:Y:S01]  /*4d50*/  FMUL R13, R18, R65 ;  /* 0x00000041120d7220 */ /* 0x028fe20000400000 */
[----:B------:R-:W-:Y:S01]  /*4d60*/  ISETP.GT.AND P3, PT, R0, RZ, P0 ;  /* 0x000000ff0000720c */ /* 0x000fe20000764270 */
[----:B------:R-:W-:Y:S02]  /*4d70*/  BSSY B1, `(.L_x_70) ;  /* 0x0000005000017945 */ /* 0x000fe40003800000 */
[----:B------:R-:W-:-:S05]  /*4d80*/  FFMA R13, R36, R64, R13 ;  /* 0x00000040240d7223 */ /* 0x000fca000000000d */
[----:B------:R3:W-:Y:S05]  /*4d90*/  @P2 STG.E desc[UR50][R6.64+0x60], R13 ;  /* 0x0000600d06002986 */ /* 0x0007ea000c101932 */
[----:B------:R-:W-:Y:S05]  /*4da0*/  @!P3 BRA `(.L_x_71) ;  /* 0x000000000004b947 */ /* 0x000fea0003800000 */
[----:B------:R0:W5:Y:S02]  /*4db0*/  LDG.E.LTC128B R18, desc[UR50][R4.64+0x64] ;  /* 0x0000643204127981 */ /* 0x000164000c1e1920 */
.L_x_71:
[----:B------:R-:W-:Y:S05]  /*4dc0*/  BSYNC B1 ;  /* 0x0000000000017941 */ /* 0x000fea0003800000 */
.L_x_70:
[----:B-----5:R-:W-:Y:S01]  /*4dd0*/  FMUL R12, R18, R65 ;  /* 0x00000041120c7220 */ /* 0x020fe20000400000 */
[----:B------:R-:W-:Y:S01]  /*4de0*/  ISETP.GT.AND P2, PT, R0, 0x8, P1 ;  /* 0x000000080000780c */ /* 0x000fe20000f44270 */
[----:B------:R-:W-:Y:S02]  /*4df0*/  BSSY B1, `(.L_x_72) ;  /* 0x0000005000017945 */ /* 0x000fe40003800000 */
[----:B------:R-:W-:-:S05]  /*4e00*/  FFMA R37, R37, R64, R12 ;  /* 0x0000004025257223 */ /* 0x000fca000000000c */
[----:B------:R0:W-:Y:S05]  /*4e10*/  @P3 STG.E desc[UR50][R6.64+0x64], R37 ;  /* 0x0000642506003986 */ /* 0x0001ea000c101932 */
[----:B------:R-:W-:Y:S05]  /*4e20*/  @!P2 BRA `(.L_x_73) ;  /* 0x000000000004a947 */ /* 0x000fea0003800000 */
[----:B------:R0:W5:Y:S02]  /*4e30*/  LDG.E.LTC128B R18, desc[UR50][R8.64+0x60] ;  /* 0x0000603208127981 */ /* 0x000164000c1e1920 */
.L_x_73:
[----:B------:R-:W-:Y:S05]  /*4e40*/  BSYNC B1 ;  /* 0x0000000000017941 */ /* 0x000fea0003800000 */
.L_x_72:
        /* <DEDUP_REMOVED lines=8> */
.L_x_75:
[----:B------:R-:W-:Y:S05]  /*4ed0*/  BSYNC B1 ;  /* 0x0000000000017941 */ /* 0x000fea0003800000 */
.L_x_74:
        /* <DEDUP_REMOVED lines=8> */
.L_x_77:
[----:B------:R-:W-:Y:S05]  /*4f60*/  BSYNC B1 ;  /* 0x0000000000017941 */ /* 0x000fea0003800000 */
.L_x_76:
[----:B---3-5:R-:W-:Y:S01]  /*4f70*/  FMUL R13, R18, R65 ;  /* 0x00000041120d7220 */ /* 0x028fe20000400000 */
[----:B------:R-:W-:Y:S01]  /*4f80*/  ISETP.GT.AND P3, PT, R0, RZ, P0 ;  /* 0x000000ff0000720c */ /* 0x000fe20000764270 */
[----:B------:R-:W-:Y:S02]  /*4f90*/  BSSY B1, `(.L_x_78) ;  /* 0x0000005000017945 */ /* 0x000fe40003800000 */
[----:B------:R-:W-:-:S05]  /*4fa0*/  FFMA R13, R40, R64, R13 ;  /* 0x00000040280d7223 */ /* 0x000fca000000000d */
[----:B------:R3:W-:Y:S05]  /*4fb0*/  @P2 STG.E desc[UR50][R6.64+0x80], R13 ;  /* 0x0000800d06002986 */ /* 0x0007ea000c101932 */
[----:B------:R-:W-:Y:S05]  /*4fc0*/  @!P3 BRA `(.L_x_79) ;  /* 0x000000000004b947 */ /* 0x000fea0003800000 */
[----:B------:R0:W5:Y:S02]  /*4fd0*/  LDG.E.LTC128B R18, desc[UR50][R4.64+0x84] ;  /* 0x0000843204127981 */ /* 0x000164000c1e1920 */
.L_x_79:
[----:B------:R-:W-:Y:S05]  /*4fe0*/  BSYNC B1 ;  /* 0x0000000000017941 */ /* 0x000fea0003800000 */
.L_x_78:
[----:B-----5:R-:W-:Y:S01]  /*4ff0*/  FMUL R12, R18, R65 ;  /* 0x00000041120c7220 */ /* 0x020fe20000400000 */
[----:B------:R-:W-:Y:S01]  /*5000*/  ISETP.GT.AND P2, PT, R0, 0x8, P1 ;  /* 0x000000080000780c */ /* 0x000fe20000f44270 */
[----:B------:R-:W-:Y:S02]  /*5010*/  BSSY B1, `(.L_x_80) ;  /* 0x0000005000017945 */ /* 0x000fe40003800000 */
[----:B------:R-:W-:-:S05]  /*5020*/  FFMA R41, R41, R64, R12 ;  /* 0x0000004029297223 */ /* 0x000fca000000000c */
[----:B------:R0:W-:Y:S05]  /*5030*/  @P3 STG.E desc[UR50][R6.64+0x84], R41 ;  /* 0x0000842906003986 */ /* 0x0001ea000c101932 */
[----:B------:R-:W-:Y:S05]  /*5040*/  @!P2 BRA `(.L_x_81) ;  /* 0x000000000004a947 */ /* 0x000fea0003800000 */
[----:B------:R0:W5:Y:S02]  /*5050*/  LDG.E.LTC128B R18, desc[UR50][R8.64+0x80] ;  /* 0x0000803208127981 */ /* 0x000164000c1e1920 */
.L_x_81:
[----:B------:R-:W-:Y:S05]  /*5060*/  BSYNC B1 ;  /* 0x0000000000017941 */ /* 0x000fea0003800000 */
.L_x_80:
        /* <DEDUP_REMOVED lines=8> */
.L_x_83:
[----:B------:R-:W-:Y:S05]  /*50f0*/  BSYNC B1 ;  /* 0x0000000000017941 */ /* 0x000fea0003800000 */
.L_x_82:
        /* <DEDUP_REMOVED lines=8> */
.L_x_85:
[----:B------:R-:W-:Y:S05]  /*5180*/  BSYNC B1 ;  /* 0x0000000000017941 */ /* 0x000fea0003800000 */
.L_x_84:
[----:B---3-5:R-:W-:Y:S01]  /*5190*/  FMUL R13, R18, R65 ;  /* 0x00000041120d7220 */ /* 0x028fe20000400000 */
[----:B------:R-:W-:Y:S01]  /*51a0*/  ISETP.GT.AND P3, PT, R0, RZ, P0 ;  /* 0x000000ff0000720c */ /* 0x000fe20000764270 */
[----:B------:R-:W-:Y:S02]  /*51b0*/  BSSY B1, `(.L_x_86) ;  /* 0x0000005000017945 */ /* 0x000fe40003800000 */
[----:B------:R-:W-:-:S05]  /*51c0*/  FFMA R13, R44, R64, R13 ;  /* 0x000000402c0d7223 */ /* 0x000fca000000000d */
[----:B------:R3:W-:Y:S05]  /*51d0*/  @P2 STG.E desc[UR50][R6.64+0xa0], R13 ;  /* 0x0000a00d06002986 */ /* 0x0007ea000c101932 */
[----:B------:R-:W-:Y:S05]  /*51e0*/  @!P3 BRA `(.L_x_87) ;  /* 0x000000000004b947 */ /* 0x000fea0003800000 */
[----:B------:R0:W5:Y:S02]  /*51f0*/  LDG.E.LTC128B R18, desc[UR50][R4.64+0xa4] ;  /* 0x0000a43204127981 */ /* 0x000164000c1e1920 */
.L_x_87:
[----:B------:R-:W-:Y:S05]  /*5200*/  BSYNC B1 ;  /* 0x0000000000017941 */ /* 0x000fea0003800000 */
.L_x_86:
[----:B-----5:R-:W-:Y:S01]  /*5210*/  FMUL R12, R18, R65 ;  /* 0x00000041120c7220 */ /* 0x020fe20000400000 */
[----:B------:R-:W-:Y:S01]  /*5220*/  ISETP.GT.AND P2, PT, R0, 0x8, P1 ;  /* 0x000000080000780c */ /* 0x000fe20000f44270 */
[----:B------:R-:W-:Y:S02]  /*5230*/  BSSY B1, `(.L_x_88) ;  /* 0x0000005000017945 */ /* 0x000fe40003800000 */
[----:B------:R-:W-:-:S05]  /*5240*/  FFMA R45, R45, R64, R12 ;  /* 0x000000402d2d7223 */ /* 0x000fca000000000c */
[----:B------:R0:W-:Y:S05]  /*5250*/  @P3 STG.E desc[UR50][R6.64+0xa4], R45 ;  /* 0x0000a42d06003986 */ /* 0x0001ea000c101932 */
[----:B------:R-:W-:Y:S05]  /*5260*/  @!P2 BRA `(.L_x_89) ;  /* 0x000000000004a947 */ /* 0x000fea0003800000 */
[----:B------:R0:W5:Y:S02]  /*5270*/  LDG.E.LTC128B R18, desc[UR50][R8.64+0xa0] ;  /* 0x0000a03208127981 */ /* 0x000164000c1e1920 */
.L_x_89:
[----:B------:R-:W-:Y:S05]  /*5280*/  BSYNC B1 ;  /* 0x0000000000017941 */ /* 0x000fea0003800000 */
.L_x_88:
        /* <DEDUP_REMOVED lines=8> */
.L_x_91:
[----:B------:R-:W-:Y:S05]  /*5310*/  BSYNC B1 ;  /* 0x0000000000017941 */ /* 0x000fea0003800000 */
.L_x_90:
        /* <DEDUP_REMOVED lines=8> */
.L_x_93:
[----:B------:R-:W-:Y:S05]  /*53a0*/  BSYNC B1 ;  /* 0x0000000000017941 */ /* 0x000fea0003800000 */
.L_x_92:
[----:B---3-5:R-:W-:Y:S01]  /*53b0*/  FMUL R13, R18, R65 ;  /* 0x00000041120d7220 */ /* 0x028fe20000400000 */
[----:B------:R-:W-:Y:S01]  /*53c0*/  ISETP.GT.AND P3, PT, R0, RZ, P0 ;  /* 0x000000ff0000720c */ /* 0x000fe20000764270 */
[----:B------:R-:W-:Y:S02]  /*53d0*/  BSSY B1, `(.L_x_94) ;  /* 0x0000005000017945 */ /* 0x000fe40003800000 */
[----:B------:R-:W-:-:S05]  /*53e0*/  FFMA R13, R48, R64, R13 ;  /* 0x00000040300d7223 */ /* 0x000fca000000000d */
[----:B------:R3:W-:Y:S05]  /*53f0*/  @P2 STG.E desc[UR50][R6.64+0xc0], R13 ;  /* 0x0000c00d06002986 */ /* 0x0007ea000c101932 */
[----:B------:R-:W-:Y:S05]  /*5400*/  @!P3 BRA `(.L_x_95) ;  /* 0x000000000004b947 */ /* 0x000fea0003800000 */
[----:B------:R0:W5:Y:S02]  /*5410*/  LDG.E.LTC128B R18, desc[UR50][R4.64+0xc4] ;  /* 0x0000c43204127981 */ /* 0x000164000c1e1920 */
.L_x_95:
[----:B------:R-:W-:Y:S05]  /*5420*/  BSYNC B1 ;  /* 0x0000000000017941 */ /* 0x000fea0003800000 */
.L_x_94:
[----:B-----5:R-:W-:Y:S01]  /*5430*/  FMUL R12, R18, R65 ;  /* 0x00000041120c7220 */ /* 0x020fe20000400000 */
[----:B------:R-:W-:Y:S01]  /*5440*/  ISETP.GT.AND P2, PT, R0, 0x8, P1 ;  /* 0x000000080000780c */ /* 0x000fe20000f44270 */
[----:B------:R-:W-:Y:S02]  /*5450*/  BSSY B1, `(.L_x_96) ;  /* 0x0000005000017945 */ /* 0x000fe40003800000 */
[----:B------:R-:W-:-:S05]  /*5460*/  FFMA R49, R49, R64, R12 ;  /* 0x0000004031317223 */ /* 0x000fca000000000c */
[----:B------:R0:W-:Y:S05]  /*5470*/  @P3 STG.E desc[UR50][R6.64+0xc4], R49 ;  /* 0x0000c43106003986 */ /* 0x0001ea000c101932 */
[----:B------:R-:W-:Y:S05]  /*5480*/  @!P2 BRA `(.L_x_97) ;  /* 0x000000000004a947 */ /* 0x000fea0003800000 */
[----:B------:R0:W5:Y:S02]  /*5490*/  LDG.E.LTC128B R18, desc[UR50][R8.64+0xc0] ;  /* 0x0000c03208127981 */ /* 0x000164000c1e1920 */
.L_x_97:
[----:B------:R-:W-:Y:S05]  /*54a0*/  BSYNC B1 ;  /* 0x0000000000017941 */ /* 0x000fea0003800000 */
.L_x_96:
        /* <DEDUP_REMOVED lines=8> */
.L_x_99:
[----:B------:R-:W-:Y:S05]  /*5530*/  BSYNC B1 ;  /* 0x0000000000017941 */ /* 0x000fea0003800000 */
.L_x_98:
        /* <DEDUP_REMOVED lines=8> */
.L_x_101:
[----:B------:R-:W-:Y:S05]  /*55c0*/  BSYNC B1 ;  /* 0x0000000000017941 */ /* 0x000fea0003800000 */
.L_x_100:
[----:B-----5:R-:W-:Y:S01]  /*55d0*/  FMUL R3, R18, R65 ;  /* 0x0000004112037220 */ /* 0x020fe20000400000 */
[----:B------:R-:W-:Y:S01]  /*55e0*/  ISETP.GT.AND P3, PT, R0, RZ, P0 ;  /* 0x000000ff0000720c */ /* 0x000fe20000764270 */
[----:B------:R-:W-:Y:S02]  /*55f0*/  BSSY B1, `(.L_x_102) ;  /* 0x0000005000017945 */ /* 0x000fe40003800000 */
[----:B------:R-:W-:-:S05]  /*5600*/  FFMA R3, R52, R64, R3 ;  /* 0x0000004034037223 */ /* 0x000fca0000000003 */
[----:B------:R0:W-:Y:S05]  /*5610*/  @P2 STG.E desc[UR50][R6.64+0xe0], R3 ;  /* 0x0000e00306002986 */ /* 0x0001ea000c101932 */
[----:B------:R-:W-:Y:S05]  /*5620*/  @!P3 BRA `(.L_x_103) ;  /* 0x000000000004b947 */ /* 0x000fea0003800000 */
[----:B------:R0:W5:Y:S02]  /*5630*/  LDG.E.LTC128B R18, desc[UR50][R4.64+0xe4] ;  /* 0x0000e43204127981 */ /* 0x000164000c1e1920 */
.L_x_103:
[----:B------:R-:W-:Y:S05]  /*5640*/  BSYNC B1 ;  /* 0x0000000000017941 */ /* 0x000fea0003800000 */
.L_x_102:
[----:B0-2--5:R-:W-:Y:S01]  /*5650*/  FMUL R4, R18, R65 ;  /* 0x0000004112047220 */ /* 0x025fe20000400000 */
[----:B------:R-:W-:Y:S01]  /*5660*/  ISETP.GT.AND P1, PT, R0, 0x8, P1 ;  /* 0x000000080000780c */ /* 0x000fe20000f24270 */
[----:B------:R-:W-:Y:S02]  /*5670*/  BSSY B1, `(.L_x_104) ;  /* 0x0000005000017945 */ /* 0x000fe40003800000 */
[----:B------:R-:W-:-:S05]  /*5680*/  FFMA R53, R53, R64, R4 ;  /* 0x0000004035357223 */ /* 0x000fca0000000004 */
[----:B------:R0:W-:Y:S05]  /*5690*/  @P3 STG.E desc[UR50][R6.64+0xe4], R53 ;  /* 0x0000e43506003986 */ /* 0x0001ea000c101932 */
[----:B------:R-:W-:Y:S05]  /*56a0*/  @!P1 BRA `(.L_x_105) ;  /* 0x0000000000049947 */ /* 0x000fea0003800000 */
[----:B------:R2:W5:Y:S02]  /*56b0*/  LDG.E.LTC128B R18, desc[UR50][R8.64+0xe0] ;  /* 0x0000e03208127981 */ /* 0x000564000c1e1920 */
.L_x_105:
[----:B------:R-:W-:Y:S05]  /*56c0*/  BSYNC B1 ;  /* 0x0000000000017941 */ /* 0x000fea0003800000 */
.L_x_104:
[----:B-----5:R-:W-:Y:S01]  /*56d0*/  FMUL R3, R18, R65 ;  /* 0x0000004112037220 */ /* 0x020fe20000400000 */
[----:B------:R-:W-:Y:S01]  /*56e0*/  @P1 IMAD.MOV.U32 R4, RZ, RZ, R10 ;  /* 0x000000ffff041224 */ /* 0x000fe200078e000a */
[----:B------:R-:W-:Y:S01]  /*56f0*/  @P1 MOV R5, R11 ;  /* 0x0000000b00051202 */ /* 0x000fe20000000f00 */
[----:B------:R-:W-:Y:S01]  /*5700*/  BSSY B1, `(.L_x_106) ;  /* 0x0000006000017945 */ /* 0x000fe20003800000 */
[----:B------:R-:W-:Y:S01]  /*5710*/  FFMA R3, R54, R64, R3 ;  /* 0x0000004036037223 */ /* 0x000fe20000000003 */
[----:B------:R-:W-:-:S04]  /*5720*/  ISETP.GT.AND P0, PT, R0, 0x8, P0 ;  /* 0x000000080000780c */ /* 0x000fc80000704270 */
[----:B------:R0:W-:Y:S09]  /*5730*/  @P1 STG.E desc[UR50][R4.64+0xe0], R3 ;  /* 0x0000e00304001986 */ /* 0x0001f2000c101932 */
[----:B------:R-:W-:Y:S05]  /*5740*/  @!P0 BRA `(.L_x_107) ;  /* 0x0000000000048947 */ /* 0x000fea0003800000 */
[----:B------:R0:W5:Y:S02]  /*5750*/  LDG.E.LTC128B R18, desc[UR50][R8.64+0xe4] ;  /* 0x0000e43208127981 */ /* 0x000164000c1e1920 */
.L_x_107:
[----:B------:R-:W-:Y:S05]  /*5760*/  BSYNC B1 ;  /* 0x0000000000017941 */ /* 0x000fea0003800000 */
.L_x_106:
[----:B-----5:R-:W-:-:S04]  /*5770*/  FMUL R18, R18, R65 ;  /* 0x0000004112127220 */ /* 0x020fc80000400000 */
[----:B------:R-:W-:Y:S01]  /*5780*/  FFMA R55, R55, R64, R18 ;  /* 0x0000004037377223 */ /* 0x000fe20000000012 */
[----:B------:R-:W-:Y:S06]  /*5790*/  @!P0 BRA `(.L_x_108) ;  /* 0x0000000400e08947 */ /* 0x000fec0003800000 */
[----:B------:R0:W-:Y:S01]  /*57a0*/  STG.E desc[UR50][R10.64+0xe4], R55 ;  /* 0x0000e4370a007986 */ /* 0x0001e2000c101932 */
[----:B------:R-:W-:Y:S05]  /*57b0*/  BRA `(.L_x_108) ;  /* 0x0000000400d87947 */ /* 0x000fea0003800000 */
.L_x_47:
[----:B------:R-:W-:Y:S01]  /*57c0*/  ULDC.64 UR4, c[0x0][0x5c0] ;  /* 0x0001700000047ab9 */ /* 0x000fe20000000a00 */
[----:B------:R-:W-:Y:S01]  /*57d0*/  ISETP.GT.AND P0, PT, R3, 0x1, PT ;  /* 0x000000010300780c */ /* 0x000fe20003f04270 */
[-C--:B------:R-:W-:Y:S01]  /*57e0*/  FMUL R9, R24, R64.reuse ;  /* 0x0000004018097220 */ /* 0x080fe20000400000 */
[----:B------:R-:W-:Y:S01]  /*57f0*/  LEA R4, P2, R58, UR4, 0x2 ;  /* 0x000000043a047c11 */ /* 0x000fe2000f8410ff */
[-C--:B------:R-:W-:Y:S01]  /*5800*/  FMUL R25, R25, R64.reuse ;  /* 0x0000004019197220 */ /* 0x080fe20000400000 */
[----:B------:R-:W-:Y:S01]  /*5810*/  ISETP.GT.AND P4, PT, R0, RZ, P0 ;  /* 0x000000ff0000720c */ /* 0x000fe20000784270 */
[-C--:B------:R-:W-:Y:S01]  /*5820*/  FMUL R11, R26, R64.reuse ;  /* 0x000000401a0b7220 */ /* 0x080fe20000400000 */
[----:B------:R-:W-:Y:S01]  /*5830*/  LEA.HI.X R5, R58, UR5, R7, 0x2, P2 ;  /* 0x000000053a057c11 */ /* 0x000fe200090f1407 */
[-C--:B------:R-:W-:Y:S01]  /*5840*/  FMUL R27, R27, R64.reuse ;  /* 0x000000401b1b7220 */ /* 0x080fe20000400000 */
[----:B------:R-:W-:Y:S01]  /*5850*/  ISETP.GT.AND P2, PT, R0, 0x8, P1 ;  /* 0x000000080000780c */ /* 0x000fe20000f44270 */
[----:B------:R-:W-:Y:S01]  /*5860*/  FMUL R29, R29, R64 ;  /* 0x000000401d1d7220 */ /* 0x000fe20000400000 */
[C---:B------:R-:W-:Y:S01]  /*5870*/  SHF.L.U64.HI R61, R60.reuse, 0x5, R61 ;  /* 0x000000053c3d7819 */ /* 0x040fe2000001023d */
[----:B------:R1:W-:Y:S01]  /*5880*/  @P3 STG.E desc[UR50][R4.64], R9 ;  /* 0x0000000904003986 */ /* 0x0003e2000c101932 */
[----:B------:R-:W-:Y:S01]  /*5890*/  LEA R6, P3, R60, R4, 0x5 ;  /* 0x000000043c067211 */ /* 0x000fe200078628ff */
[-C--:B------:R-:W-:Y:S01]  /*58a0*/  FMUL R31, R31, R64.reuse ;  /* 0x000000401f1f7220 */ /* 0x080fe20000400000 */
[----:B------:R-:W-:Y:S01]  /*58b0*/  ISETP.GT.AND P1, PT, R3, 0x8, PT ;  /* 0x000000080300780c */ /* 0x000fe20003f24270 */
[-C--:B------:R-:W-:Y:S01]  /*58c0*/  FMUL R33, R33, R64.reuse ;  /* 0x0000004021217220 */ /* 0x080fe20000400000 */
[C---:B------:R-:W-:Y:S01]  /*58d0*/  ISETP.GT.AND P0, PT, R0.reuse, 0x8, P0 ;  /* 0x000000080000780c */ /* 0x040fe20000704270 */
[----:B------:R-:W-:Y:S01]  /*58e0*/  IMAD.X R7, R61, 0x1, R5, P3 ;  /* 0x000000013d077824 */ /* 0x000fe200018e0605 */
[----:B------:R-:W-:Y:S01]  /*58f0*/  ISETP.GT.AND P3, PT, R3, 0x9, PT ;  /* 0x000000090300780c */ /* 0x000fe20003f64270 */
[----:B------:R-:W-:Y:S01]  /*5900*/  @P4 STG.E desc[UR50][R4.64+0x4], R25 ;  /* 0x0000041904004986 */ /* 0x000fe2000c101932 */
[C---:B------:R-:W-:Y:S01]  /*5910*/  ISETP.GT.AND P4, PT, R0.reuse, RZ, P1 ;  /* 0x000000ff0000720c */ /* 0x040fe20000f84270 */
[-C--:B------:R-:W-:Y:S01]  /*5920*/  FMUL R35, R35, R64.reuse ;  /* 0x0000004023237220 */ /* 0x080fe20000400000 */
[C---:B------:R-:W-:Y:S01]  /*5930*/  ISETP.GT.AND P1, PT, R0.reuse, 0x8, P1 ;  /* 0x000000080000780c */ /* 0x040fe20000f24270 */
[----:B------:R2:W-:Y:S01]  /*5940*/  @P2 STG.E desc[UR50][R6.64], R11 ;  /* 0x0000000b06002986 */ /* 0x0005e2000c101932 */
[----:B------:R-:W-:Y:S01]  /*5950*/  ISETP.GT.AND P2, PT, R0, RZ, P3 ;  /* 0x000000ff0000720c */ /* 0x000fe20001f44270 */
[-C--:B-1----:R-:W-:Y:S01]  /*5960*/  FMUL R9, R28, R64.reuse ;  /* 0x000000401c097220 */ /* 0x082fe20000400000 */
[C---:B------:R-:W-:Y:S01]  /*5970*/  ISETP.GT.AND P3, PT, R0.reuse, 0x8, P3 ;  /* 0x000000080000780c */ /* 0x040fe20001f64270 */
[-C--:B------:R-:W-:Y:S01]  /*5980*/  FMUL R37, R37, R64.reuse ;  /* 0x0000004025257220 */ /* 0x080fe20000400000 */
[-C--:B------:R-:W-:Y:S01]  /*5990*/  FMUL R39, R39, R64.reuse ;  /* 0x0000004027277220 */ /* 0x080fe20000400000 */
[----:B------:R-:W-:Y:S01]  /*59a0*/  @P0 STG.E desc[UR50][R6.64+0x4], R27 ;  /* 0x0000041b06000986 */ /* 0x000fe2000c101932 */
[----:B------:R-:W-:Y:S01]  /*59b0*/  ISETP.GT.AND P0, PT, R3, 0x10, PT ;  /* 0x000000100300780c */ /* 0x000fe20003f04270 */
[-C--:B------:R-:W-:Y:S01]  /*59c0*/  FMUL R41, R41, R64.reuse ;  /* 0x0000004029297220 */ /* 0x080fe20000400000 */
[-C--:B------:R-:W-:Y:S01]  /*59d0*/  FMUL R43, R43, R64.reuse ;  /* 0x000000402b2b7220 */ /* 0x080fe20000400000 */
[----:B------:R1:W-:Y:S01]  /*59e0*/  @P4 STG.E desc[UR50][R4.64+0x20], R9 ;  /* 0x0000200904004986 */ /* 0x0003e2000c101932 */
[----:B------:R-:W-:Y:S01]  /*59f0*/  ISETP.GT.AND P4, PT, R0, RZ, P0 ;  /* 0x000000ff0000720c */ /* 0x000fe20000784270 */
[-C--:B--2---:R-:W-:Y:S01]  /*5a00*/  FMUL R11, R30, R64.reuse ;  /* 0x000000401e0b7220 */ /* 0x084fe20000400000 */
[C---:B------:R-:W-:Y:S01]  /*5a10*/  ISETP.GT.AND P0, PT, R0.reuse, 0x8, P0 ;  /* 0x000000080000780c */ /* 0x040fe20000704270 */
[----:B------:R-:W-:Y:S01]  /*5a20*/  @P2 STG.E desc[UR50][R4.64+0x24], R29 ;  /* 0x0000241d04002986 */ /* 0x000fe2000c101932 */
[----:B------:R-:W-:Y:S01]  /*5a30*/  ISETP.GT.AND P2, PT, R3, 0x11, PT ;  /* 0x000000110300780c */ /* 0x000fe20003f44270 */
[-C--:B------:R-:W-:Y:S01]  /*5a40*/  FMUL R45, R45, R64.reuse ;  /* 0x000000402d2d7220 */ /* 0x080fe20000400000 */
[-C--:B------:R-:W-:Y:S01]  /*5a50*/  FMUL R47, R47, R64.reuse ;  /* 0x000000402f2f7220 */ /* 0x080fe20000400000 */
[----:B------:R2:W-:Y:S01]  /*5a60*/  @P1 STG.E desc[UR50][R6.64+0x20], R11 ;  /* 0x0000200b06001986 */ /* 0x0005e2000c101932 */
[C---:B------:R-:W-:Y:S01]  /*5a70*/  ISETP.GT.AND P1, PT, R0.reuse, RZ, P2 ;  /* 0x000000ff0000720c */ /* 0x040fe20001724270 */
[-C--:B------:R-:W-:Y:S01]  /*5a80*/  FMUL R49, R49, R64.reuse ;  /* 0x0000004031317220 */ /* 0x080fe20000400000 */
[----:B------:R-:W-:Y:S01]  /*5a90*/  ISETP.GT.AND P2, PT, R0, 0x8, P2 ;  /* 0x000000080000780c */ /* 0x000fe20001744270 */
[-C--:B-1----:R-:W-:Y:S01]  /*5aa0*/  FMUL R9, R32, R64.reuse ;  /* 0x0000004020097220 */ /* 0x082fe20000400000 */
[----:B------:R-:W-:Y:S01]  /*5ab0*/  @P3 STG.E desc[UR50][R6.64+0x24], R31 ;  /* 0x0000241f06003986 */ /* 0x000fe2000c101932 */
[----:B------:R-:W-:Y:S01]  /*5ac0*/  ISETP.GT.AND P3, PT, R3, 0x18, PT ;  /* 0x000000180300780c */ /* 0x000fe20003f64270 */
[-C--:B------:R-:W-:Y:S01]  /*5ad0*/  FMUL R51, R51, R64.reuse ;  /* 0x0000004033337220 */ /* 0x080fe20000400000 */
[-C--:B------:R-:W-:Y:S01]  /*5ae0*/  FMUL R53, R53, R64.reuse ;  /* 0x0000004035357220 */ /* 0x080fe20000400000 */
[----:B------:R1:W-:Y:S01]  /*5af0*/  @P4 STG.E desc[UR50][R4.64+0x40], R9 ;  /* 0x0000400904004986 */ /* 0x0003e2000c101932 */
[----:B------:R-:W-:Y:S01]  /*5b00*/  ISETP.GT.AND P4, PT, R0, RZ, P3 ;  /* 0x000000ff0000720c */ /* 0x000fe20001f84270 */
[-C--:B------:R-:W-:Y:S01]  /*5b10*/  FMUL R55, R55, R64.reuse ;  /* 0x0000004037377220 */ /* 0x080fe20000400000 */
[----:B--2---:R-:W-:Y:S01]  /*5b20*/  FMUL R11, R34, R64 ;  /* 0x00000040220b7220 */ /* 0x004fe20000400000 */
[----:B------:R-:W-:Y:S01]  /*5b30*/  ISETP.GT.AND P3, PT, R0, 0x8, P3 ;  /* 0x000000080000780c */ /* 0x000fe20001f64270 */
[----:B------:R-:W-:Y:S01]  /*5b40*/  @P1 STG.E desc[UR50][R4.64+0x44], R33 ;  /* 0x0000442104001986 */ /* 0x000fe2000c101932 */
[----:B------:R-:W-:-:S03]  /*5b50*/  ISETP.GT.AND P1, PT, R3, 0x19, PT ;  /* 0x000000190300780c */ /* 0x000fc60003f24270 */
[----:B------:R2:W-:Y:S01]  /*5b60*/  @P0 STG.E desc[UR50][R6.64+0x40], R11 ;  /* 0x0000400b06000986 */ /* 0x0005e2000c101932 */
[----:B------:R-:W-:Y:S01]  /*5b70*/  ISETP.GT.AND P0, PT, R0, RZ, P1 ;  /* 0x000000ff0000720c */ /* 0x000fe20000f04270 */
[-C--:B-1----:R-:W-:Y:S02]  /*5b80*/  FMUL R9, R36, R64.reuse ;  /* 0x0000004024097220 */ /* 0x082fe40000400000 */
[----:B------:R-:W-:Y:S01]  /*5b90*/  @P2 STG.E desc[UR50][R6.64+0x44], R35 ;  /* 0x0000442306002986 */ /* 0x000fe2000c101932 */
[----:B------:R-:W-:Y:S02]  /*5ba0*/  ISETP.GT.AND P2, PT, R3, 0x20, PT ;  /* 0x000000200300780c */ /* 0x000fe40003f44270 */
[C---:B------:R-:W-:Y:S01]  /*5bb0*/  ISETP.GT.AND P1, PT, R0.reuse, 0x8, P1 ;  /* 0x000000080000780c */ /* 0x040fe20000f24270 */
[----:B------:R1:W-:Y:S01]  /*5bc0*/  @P4 STG.E desc[UR50][R4.64+0x60], R9 ;  /* 0x0000600904004986 */ /* 0x0003e2000c101932 */
[C---:B------:R-:W-:Y:S02]  /*5bd0*/  ISETP.GT.AND P4, PT, R0.reuse, RZ, P2 ;  /* 0x000000ff0000720c */ /* 0x040fe40001784270 */
[----:B------:R-:W-:Y:S01]  /*5be0*/  ISETP.GT.AND P2, PT, R0, 0x8, P2 ;  /* 0x000000080000780c */ /* 0x000fe20001744270 */
[----:B--2---:R-:W-:-:S02]  /*5bf0*/  FMUL R11, R38, R64 ;  /* 0x00000040260b7220 */ /* 0x004fc40000400000 */
[----:B------:R-:W-:Y:S01]  /*5c00*/  @P0 STG.E desc[UR50][R4.64+0x64], R37 ;  /* 0x0000642504000986 */ /* 0x000fe2000c101932 */
[----:B------:R-:W-:-:S03]  /*5c10*/  ISETP.GT.AND P0, PT, R3, 0x21, PT ;  /* 0x000000210300780c */ /* 0x000fc60003f04270 */
[----:B------:R2:W-:Y:S01]  /*5c20*/  @P3 STG.E desc[UR50][R6.64+0x60], R11 ;  /* 0x0000600b06003986 */ /* 0x0005e2000c101932 */
[----:B------:R-:W-:Y:S01]  /*5c30*/  ISETP.GT.AND P3, PT, R0, RZ, P0 ;  /* 0x000000ff0000720c */ /* 0x000fe20000764270 */
[----:B-1----:R-:W-:Y:S01]  /*5c40*/  FMUL R9, R40, R64 ;  /* 0x0000004028097220 */ /* 0x002fe20000400000 */
[----:B------:R-:W-:Y:S01]  /*5c50*/  ISETP.GT.AND P0, PT, R0, 0x8, P0 ;  /* 0x000000080000780c */ /* 0x000fe20000704270 */
[----:B------:R-:W-:Y:S01]  /*5c60*/  @P1 STG.E desc[UR50][R6.64+0x64], R39 ;  /* 0x0000642706001986 */ /* 0x000fe2000c101932 */
[----:B------:R-:W-:-:S03]  /*5c70*/  ISETP.GT.AND P1, PT, R3, 0x28, PT ;  /* 0x000000280300780c */ /* 0x000fc60003f24270 */
[----:B------:R1:W-:Y:S01]  /*5c80*/  @P4 STG.E desc[UR50][R4.64+0x80], R9 ;  /* 0x0000800904004986 */ /* 0x0003e2000c101932 */
[C---:B------:R-:W-:Y:S02]  /*5c90*/  ISETP.GT.AND P4, PT, R0.reuse, RZ, P1 ;  /* 0x000000ff0000720c */ /* 0x040fe40000f84270 */
[----:B------:R-:W-:Y:S01]  /*5ca0*/  ISETP.GT.AND P1, PT, R0, 0x8, P1 ;  /* 0x000000080000780c */ /* 0x000fe20000f24270 */
[----:B--2---:R-:W-:Y:S02]  /*5cb0*/  FMUL R11, R42, R64 ;  /* 0x000000402a0b7220 */ /* 0x004fe40000400000 */
        /* <DEDUP_REMOVED lines=21> */
[----:B------:R-:W-:Y:S01]  /*5e10*/  ISETP.GT.AND P4, PT, R3, 0x38, PT ;  /* 0x000000380300780c */ /* 0x000fe20003f84270 */
[-C--:B------:R-:W-:Y:S01]  /*5e20*/  FMUL R3, R50, R64.reuse ;  /* 0x0000004032037220 */ /* 0x080fe20000400000 */
[----:B--2---:R-:W-:-:S03]  /*5e30*/  FMUL R11, R54, R64 ;  /* 0x00000040360b7220 */ /* 0x004fc60000400000 */
[----:B------:R-:W-:Y:S01]  /*5e40*/  @P1 STG.E desc[UR50][R4.64+0xc4], R49 ;  /* 0x0000c43104001986 */ /* 0x000fe2000c101932 */
[C---:B------:R-:W-:Y:S02]  /*5e50*/  ISETP.GT.AND P1, PT, R0.reuse, RZ, P4 ;  /* 0x000000ff0000720c */ /* 0x040fe40002724270 */
[C---:B------:R-:W-:Y:S01]  /*5e60*/  ISETP.GT.AND P4, PT, R0.reuse, 0x8, P4 ;  /* 0x000000080000780c */ /* 0x040fe20002784270 */
[----:B------:R-:W-:Y:S01]  /*5e70*/  @P0 STG.E desc[UR50][R6.64+0xc0], R3 ;  /* 0x0000c00306000986 */ /* 0x000fe2000c101932 */
[----:B------:R-:W-:Y:S01]  /*5e80*/  ISETP.GT.AND P0, PT, R0, RZ, P3 ;  /* 0x000000ff0000720c */ /* 0x000fe20001f04270 */
[----:B-1----:R-:W-:Y:S01]  /*5e90*/  FMUL R9, R52, R64 ;  /* 0x0000004034097220 */ /* 0x002fe20000400000 */
[----:B------:R-:W-:Y:S01]  /*5ea0*/  ISETP.GT.AND P3, PT, R0, 0x8, P3 ;  /* 0x000000080000780c */ /* 0x000fe20001f64270 */
[----:B------:R-:W-:Y:S06]  /*5eb0*/  @P2 STG.E desc[UR50][R6.64+0xc4], R51 ;  /* 0x0000c43306002986 */ /* 0x000fec000c101932 */
[----:B------:R-:W-:Y:S04]  /*5ec0*/  @P1 STG.E desc[UR50][R4.64+0xe0], R9 ;  /* 0x0000e00904001986 */ /* 0x000fe8000c101932 */
[----:B------:R1:W-:Y:S02]  /*5ed0*/  @P0 STG.E desc[UR50][R4.64+0xe4], R53 ;  /* 0x0000e43504000986 */ /* 0x0003e4000c101932 */
[----:B-1----:R-:W-:-:S02]  /*5ee0*/  @P4 IMAD.MOV.U32 R4, RZ, RZ, R6 ;  /* 0x000000ffff044224 */ /* 0x002fc400078e0006 */
[----:B------:R-:W-:-:S05]  /*5ef0*/  @P4 IMAD.MOV.U32 R5, RZ, RZ, R7 ;  /* 0x000000ffff054224 */ /* 0x000fca00078e0007 */
[----:B------:R1:W-:Y:S04]  /*5f00*/  @P4 STG.E desc[UR50][R4.64+0xe0], R11 ;  /* 0x0000e00b04004986 */ /* 0x0003e8000c101932 */
[----:B------:R1:W-:Y:S02]  /*5f10*/  @P3 STG.E desc[UR50][R6.64+0xe4], R55 ;  /* 0x0000e43706003986 */ /* 0x0003e4000c101932 */
.L_x_108:
[----:B------:R-:W-:Y:S05]  /*5f20*/  BSYNC B0 ;  /* 0x0000000000007941 */ /* 0x000fea0003800000 */
.L_x_46:
[----:B0-----:R-:W-:Y:S01]  /*5f30*/  IMAD.U32 R3, RZ, RZ, UR36 ;  /* 0x00000024ff037e24 */ /* 0x001fe2000f8e00ff */
[----:B------:R-:W-:Y:S01]  /*5f40*/  ULDC.64 UR4, c[0x0][0x650] ;  /* 0x0001940000047ab9 */ /* 0x000fe20000000a00 */
[----:B------:R-:W-:Y:S01]  /*5f50*/  IMAD.U32 R0, RZ, RZ, UR36 ;  /* 0x00000024ff007e24 */ /* 0x000fe2000f8e00ff */
[----:B------:R0:W-:Y:S01]  /*5f60*/  SYNCS.ARRIVE.TRANS64.A1T0 RZ, [R74+UR48], RZ ;  /* 0x000000ff4aff79a7 */ /* 0x0001e20008100030 */
[----:B------:R-:W-:Y:S01]  /*5f70*/  IMAD.MOV.U32 R22, RZ, RZ, -0x1 ;  /* 0xffffffffff167424 */ /* 0x000fe200078e00ff */
[----:B------:R-:W-:Y:S01]  /*5f80*/  LEA R16, P0, R3, R16, 0x1 ;  /* 0x0000001003107211 */ /* 0x000fe200078008ff */
[----:B------:R-:W-:Y:S02]  /*5f90*/  IMAD.U32 R3, RZ, RZ, UR42 ;  /* 0x0000002aff037e24 */ /* 0x000fe4000f8e00ff */
[----:B------:R-:W-:Y:S02]  /*5fa0*/  IMAD.MOV.U32 R18, RZ, RZ, -0x1 ;  /* 0xffffffffff127424 */ /* 0x000fe400078e00ff */
[----:B------:R-:W-:Y:S01]  /*5fb0*/  IMAD.MOV.U32 R19, RZ, RZ, -0x1 ;  /* 0xffffffffff137424 */ /* 0x000fe200078e00ff */
[----:B------:R-:W-:-:S02]  /*5fc0*/  LEA.HI.X R17, R0, R17, R3, 0x1, P0 ;  /* 0x0000001100117211 */ /* 0x000fc400000f0c03 */
[----:B------:R-:W-:Y:S02]  /*5fd0*/  ISETP.GE.U32.AND P0, PT, R16, UR4, PT ;  /* 0x0000000410007c0c */ /* 0x000fe4000bf06070 */
[----:B------:R-:W-:Y:S02]  /*5fe0*/  PRMT R0, RZ, 0x7610, R0 ;  /* 0x00007610ff007816 */ /* 0x000fe40000000000 */
[----:B------:R-:W-:-:S13]  /*5ff0*/  ISETP.GE.U32.AND.EX P0, PT, R17, UR5, PT, P0 ;  /* 0x0000000511007c0c */ /* 0x000fda000bf06100 */
[----:B0-----:R-:W-:Y:S05]  /*6000*/  @P0 BRA `(.L_x_109) ;  /* 0x0000000400640947 */ /* 0x001fea0003800000 */
[----:B------:R-:W0:Y:S01]  /*6010*/  S2R R12, SR_CTAID.X ;  /* 0x00000000000c7919 */ /* 0x000e220000002500 */
[----:B-1-3--:R-:W1:Y:S01]  /*6020*/  LDC.64 R10, c[0x0][0x628] ;  /* 0x00018a00ff0a7b82 */ /* 0x00ae620000000a00 */
[----:B------:R-:W-:Y:S01]  /*6030*/  ULDC UR4, c[0x0][0x150] ;  /* 0x0000540000047ab9 */ /* 0x000fe20000000800 */
[----:B--2-4-:R-:W-:Y:S01]  /*6040*/  IMAD.MOV.U32 R8, RZ, RZ, R16 ;  /* 0x000000ffff087224 */ /* 0x014fe200078e0010 */
[----:B------:R-:W2:Y:S01]  /*6050*/  S2R R20, SR_CTAID.Y ;  /* 0x0000000000147919 */ /* 0x000ea20000002600 */
[----:B------:R-:W-:-:S04]  /*6060*/  IMAD.MOV.U32 R9, RZ, RZ, R17 ;  /* 0x000000ffff097224 */ /* 0x000fc800078e0011 */
[----:B------:R-:W3:Y:S08]  /*6070*/  LDC R21, c[0x0][0x144] ;  /* 0x00005100ff157b82 */ /* 0x000ef00000000800 */
[----:B------:R-:W4:Y:S08]  /*6080*/  LDC R0, c[0x0][0x630] ;  /* 0x00018c00ff007b82 */ /* 0x000f300000000800 */
[----:B------:R-:W2:Y:S01]  /*6090*/  LDC.64 R14, c[0x0][0x620] ;  /* 0x00018800ff0e7b82 */ /* 0x000ea20000000a00 */
[----:B-1----:R-:W-:-:S04]  /*60a0*/  ISETP.NE.U32.AND P0, PT, R10, RZ, PT ;  /* 0x000000ff0a00720c */ /* 0x002fc80003f05070 */
[----:B------:R-:W-:Y:S02]  /*60b0*/  ISETP.NE.AND.EX P0, PT, R11, RZ, PT, P0 ;  /* 0x000000ff0b00720c */ /* 0x000fe40003f05300 */
[----:B0-----:R-:W-:-:S05]  /*60c0*/  I2FP.F32.U32 R3, R12 ;  /* 0x0000000c00037245 */ /* 0x001fca0000201000 */
[----:B------:R-:W-:-:S04]  /*60d0*/  FMUL R3, R3, UR4 ;  /* 0x0000000403037c20 */ /* 0x000fc80008400000 */
[----:B------:R0:W1:Y:S02]  /*60e0*/  F2I.U32.TRUNC.NTZ R18, R3 ;  /* 0x0000000300127305 */ /* 0x000064000020f000 */
[----:B---34-:R-:W-:Y:S05]  /*60f0*/  @!P0 BRA `(.L_x_110) ;  /* 0x0000000000288947 */ /* 0x018fea0003800000 */
[----:B0-----:R-:W0:Y:S02]  /*6100*/  LDC R3, c[0x0][0x634] ;  /* 0x00018d00ff037b82 */ /* 0x001e240000000800 */
        /* <DEDUP_REMOVED lines=9> */
.L_x_110:
[----:B------:R-:W3:Y:S01]  /*61a0*/  LDC.64 R24, c[0x0][0x640] ;  /* 0x00019000ff187b82 */ /* 0x000ee20000000a00 */
[-CC-:B------:R-:W-:Y:S01]  /*61b0*/  SHF.R.U64 R19, R8, R0.reuse, R9.reuse ;  /* 0x0000000008137219 */ /* 0x180fe20000001209 */
[----:B-1----:R-:W-:Y:S01]  /*61c0*/  IMAD.MOV R18, RZ, RZ, -R18 ;  /* 0x000000ffff127224 */ /* 0x002fe200078e0a12 */
[----:B------:R-:W-:Y:S01]  /*61d0*/  SHF.R.U32.HI R0, RZ, R0, R9 ;  /* 0x00000000ff007219 */ /* 0x000fe20000011609 */
[----:B------:R-:W-:Y:S01]  /*61e0*/  ULDC UR4, c[0x0][0x154] ;  /* 0x0000550000047ab9 */ /* 0x000fe20000000800 */
[----:B0-----:R-:W-:Y:S01]  /*61f0*/  IADD3 R3, P0, RZ, -R19, RZ ;  /* 0x80000013ff037210 */ /* 0x001fe20007f1e0ff */
[----:B------:R-:W-:Y:S02]  /*6200*/  IMAD R21, R21, R18, R12 ;  /* 0x0000001215157224 */ /* 0x000fe400078e020c */
[----:B------:R-:W0:Y:S01]  /*6210*/  LDC R6, c[0x0][0x618] ;  /* 0x00018600ff067b82 */ /* 0x000e220000000800 */
[----:B------:R-:W-:Y:S02]  /*6220*/  IMAD.MOV.U32 R7, RZ, RZ, 0x1 ;  /* 0x00000001ff077424 */ /* 0x000fe400078e00ff */
[----:B------:R-:W-:-:S04]  /*6230*/  IMAD.X R5, RZ, RZ, ~R0, P0 ;  /* 0x000000ffff057224 */ /* 0x000fc800000e0e00 */
[-C--:B--2---:R-:W-:Y:S01]  /*6240*/  IMAD R0, R5, R14.reuse, RZ ;  /* 0x0000000e05007224 */ /* 0x084fe200078e02ff */
[----:B------:R-:W1:Y:S01]  /*6250*/  LDC R8, c[0x0][0x608] ;  /* 0x00018200ff087b82 */ /* 0x000e620000000800 */
[----:B------:R-:W-:-:S04]  /*6260*/  IMAD.WIDE.U32 R4, R3, R14, R16 ;  /* 0x0000000e03047225 */ /* 0x000fc800078e0010 */
[----:B------:R-:W-:Y:S01]  /*6270*/  IMAD R3, R3, R15, R0 ;  /* 0x0000000f03037224 */ /* 0x000fe200078e0200 */
[----:B------:R-:W-:Y:S02]  /*6280*/  I2FP.F32.U32 R0, R20 ;  /* 0x0000001400007245 */ /* 0x000fe40000201000 */
[----:B------:R-:W2:Y:S01]  /*6290*/  LDC R22, c[0x0][0x658] ;  /* 0x00019600ff167b82 */ /* 0x000ea20000000800 */
[----:B------:R-:W-:Y:S01]  /*62a0*/  IMAD.IADD R3, R5, 0x1, R3 ;  /* 0x0000000105037824 */ /* 0x000fe200078e0203 */
[----:B---3--:R-:W-:Y:S01]  /*62b0*/  ISETP.NE.U32.AND P0, PT, R24, RZ, PT ;  /* 0x000000ff1800720c */ /* 0x008fe20003f05070 */
[----:B------:R-:W-:Y:S01]  /*62c0*/  FMUL R0, R0, UR4 ;  /* 0x0000000400007c20 */ /* 0x000fe20008400000 */
[----:B------:R-:W-:Y:S02]  /*62d0*/  IMAD.MOV.U32 R5, RZ, RZ, -0x1 ;  /* 0xffffffffff057424 */ /* 0x000fe400078e00ff */
[----:B------:R-:W-:Y:S01]  /*62e0*/  ISETP.NE.AND.EX P0, PT, R25, RZ, PT, P0 ;  /* 0x000000ff1900720c */ /* 0x000fe20003f05300 */
[----:B------:R3:W4:Y:S01]  /*62f0*/  F2I.U32.TRUNC.NTZ R13, R0 ;  /* 0x00000000000d7305 */ /* 0x000722000020f000 */
[----:B------:R-:W3:Y:S01]  /*6300*/  LDC R15, c[0x0][0x148] ;  /* 0x00005200ff0f7b82 */ /* 0x000ee20000000800 */
[----:B0-----:R-:W-:-:S02]  /*6310*/  SHF.R.U64 R12, R4, R6, R3 ;  /* 0x00000006040c7219 */ /* 0x001fc40000001203 */
[----:B------:R-:W-:-:S05]  /*6320*/  SHF.R.U32.HI R3, RZ, R6, R3 ;  /* 0x00000006ff037219 */ /* 0x000fca0000011603 */
[----:B------:R-:W0:Y:S01]  /*6330*/  LDC R18, c[0x0][0x600] ;  /* 0x00018000ff127b82 */ /* 0x000e220000000800 */
[-CC-:B-1----:R-:W-:Y:S02]  /*6340*/  SHF.R.U64 R10, R12, R8.reuse, R3.reuse ;  /* 0x000000080c0a7219 */ /* 0x182fe40000001203 */
[----:B------:R-:W-:-:S05]  /*6350*/  SHF.R.U32.HI R3, RZ, R8, R3 ;  /* 0x00000008ff037219 */ /* 0x000fca0000011603 */
[----:B------:R-:W1:Y:S01]  /*6360*/  LDC R26, c[0x0][0x648] ;  /* 0x00019200ff1a7b82 */ /* 0x000e620000000800 */
[-C--:B--2---:R-:W-:Y:S02]  /*6370*/  SHF.L.U32 R4, R5, R22.reuse, RZ ;  /* 0x0000001605047219 */ /* 0x084fe400000006ff */
[-CC-:B------:R-:W-:Y:S02]  /*6380*/  SHF.R.U64 R14, R10, R22.reuse, R3.reuse ;  /* 0x000000160a0e7219 */ /* 0x180fe40000001203 */
[----:B------:R-:W-:Y:S02]  /*6390*/  SHF.R.U32.HI R5, RZ, R22, R3 ;  /* 0x00000016ff057219 */ /* 0x000fe40000011603 */
[----:B------:R-:W-:Y:S01]  /*63a0*/  LOP3.LUT R23, RZ, R4, RZ, 0x33, !PT ;  /* 0x00000004ff177212 */ /* 0x000fe200078e33ff */
[----:B------:R-:W2:Y:S01]  /*63b0*/  LDC R27, c[0x0][0x638] ;  /* 0x00018e00ff1b7b82 */ /* 0x000ea20000000800 */
[----:B------:R-:W-:Y:S01]  /*63c0*/  SHF.L.U32 R22, R7, R22, RZ ;  /* 0x0000001607167219 */ /* 0x000fe200000006ff */
[----:B------:R-:W-:-:S06]  /*63d0*/  IMAD.MOV.U32 R4, RZ, RZ, R14 ;  /* 0x000000ffff047224 */ /* 0x000fcc00078e000e */
[----:B------:R-:W0:Y:S01]  /*63e0*/  LDC R28, c[0x0][0x610] ;  /* 0x00018400ff1c7b82 */ /* 0x000e220000000800 */
[----:B----4-:R-:W-:Y:S05]  /*63f0*/  @!P0 BRA `(.L_x_111) ;  /* 0x0000000000288947 */ /* 0x010fea0003800000 */
[----:B------:R-:W4:Y:S02]  /*6400*/  LDC R3, c[0x0][0x64c] ;  /* 0x00019300ff037b82 */ /* 0x000f240000000800 */
[----:B----4-:R-:W-:-:S05]  /*6410*/  IADD3 R3, P0, R14, R3, RZ ;  /* 0x000000030e037210 */ /* 0x010fca0007f1e0ff */
        /* <DEDUP_REMOVED lines=8> */
.L_x_111:
[----:B------:R-:W-:Y:S01]  /*64a0*/  ISETP.NE.AND P0, PT, R2, 0x1, PT ;  /* 0x000000010200780c */ /* 0x000fe20003f05270 */
[----:B------:R-:W-:Y:S01]  /*64b0*/  IMAD.MOV R13, RZ, RZ, -R13 ;  /* 0x000000ffff0d7224 */ /* 0x000fe200078e0a0d */
[----:B-1-3--:R-:W-:Y:S01]  /*64c0*/  SHF.R.U64 R0, R4, R26, R5 ;  /* 0x0000001a04007219 */ /* 0x00afe20000001205 */
[----:B------:R-:W-:Y:S01]  /*64d0*/  IMAD.MOV.U32 R4, RZ, RZ, 0x1 ;  /* 0x00000001ff047424 */ /* 0x000fe200078e00ff */
[----:B------:R-:W-:Y:S02]  /*64e0*/  LOP3.LUT R5, R10, R23, RZ, 0xc0, !PT ;  /* 0x000000170a057212 */ /* 0x000fe400078ec0ff */
[----:B0-----:R-:W-:Y:S01]  /*64f0*/  IADD3 R7, R18, -0x1, RZ ;  /* 0xffffffff12077810 */ /* 0x001fe20007ffe0ff */
[----:B------:R-:W-:Y:S02]  /*6500*/  IMAD.MOV R3, RZ, RZ, -R0 ;  /* 0x000000ffff037224 */ /* 0x000fe400078e0a00 */
[----:B------:R-:W-:Y:S01]  /*6510*/  IMAD R22, R22, R0, R5 ;  /* 0x0000000016167224 */ /* 0x000fe200078e0205 */
[----:B------:R-:W-:Y:S01]  /*6520*/  LOP3.LUT R5, R12, R7, RZ, 0xc0, !PT ;  /* 0x000000070c057212 */ /* 0x000fe200078ec0ff */
[----:B--2---:R-:W-:-:S02]  /*6530*/  IMAD R0, R3, R27, R14 ;  /* 0x0000001b03007224 */ /* 0x004fc400078e020e */
[----:B------:R-:W-:Y:S02]  /*6540*/  @P0 IMAD R21, R15, R13, R20 ;  /* 0x0000000d0f150224 */ /* 0x000fe400078e0214 */
[----:B------:R-:W-:Y:S01]  /*6550*/  IMAD R3, R0, R18, R5 ;  /* 0x0000001200037224 */ /* 0x000fe200078e0205 */
[----:B------:R-:W-:Y:S01]  /*6560*/  PRMT R0, R4, 0x7610, R0 ;  /* 0x0000761004007816 */ /* 0x000fe20000000000 */
[----:B------:R-:W-:-:S05]  /*6570*/  IMAD R22, R22, R28, R21 ;  /* 0x0000001c16167224 */ /* 0x000fca00078e0215 */
[----:B------:R-:W-:Y:S02]  /*6580*/  SEL R18, R3, R22, !P0 ;  /* 0x0000001603127207 */ /* 0x000fe40004000000 */
[----:B------:R-:W-:-:S07]  /*6590*/  SEL R22, R22, R3, !P0 ;  /* 0x0000000316167207 */ /* 0x000fce0004000000 */
.L_x_109:
[----:B------:R-:W-:Y:S02]  /*65a0*/  LOP3.LUT P0, RZ, R0, 0xff, RZ, 0xc0, !PT ;  /* 0x000000ff00ff7812 */ /* 0x000fe4000780c0ff */
[----:B------:R-:W-:-:S11]  /*65b0*/  LOP3.LUT R82, R82, 0x1, RZ, 0x3c, !PT ;  /* 0x0000000152527812 */ /* 0x000fd600078e3cff */
[----:B------:R-:W-:Y:S05]  /*65c0*/  @P0 BRA `(.L_x_112) ;  /* 0xffffffb000780947 */ /* 0x000fea000383ffff */
[----:B------:R-:W-:Y:S05]  /*65d0*/  EXIT ;  /* 0x000000000000794d */ /* 0x000fea0003800000 */
.L_x_14:
[----:B------:R-:W-:-:S08]  /*65e0*/  ISETP.NE.AND P0, PT, RZ, UR4, PT ;  /* 0x00000004ff007c0c */ /* 0x000fd0000bf05270 */
[----:B------:R-:W0:-:S00]  /*65f0*/  USETMAXREG.DEALLOC.CTAPOOL 0x28 ;  /* 0x00000028000079c8 */ /* 0x000e0000080e0500 */
[----:B------:R-:W-:Y:S05]  /*6600*/  @P0 EXIT ;  /* 0x000000000000094d */ /* 0x000fea0003800000 */
[----:B0-----:R-:W-:Y:S01]  /*6610*/  LOP3.LUT P0, RZ, R3, 0xff, RZ, 0xc0, !PT ;  /* 0x000000ff03ff7812 */ /* 0x001fe2000780c0ff */
[----:B------:R-:W-:Y:S02]  /*6620*/  IMAD.MOV.U32 R24, RZ, RZ, 0x1 ;  /* 0x00000001ff187424 */ /* 0x000fe400078e00ff */
[----:B------:R-:W-:-:S10]  /*6630*/  IMAD.MOV.U32 R25, RZ, RZ, RZ ;  /* 0x000000ffff197224 */ /* 0x000fd400078e00ff */
[----:B------:R-:W-:Y:S05]  /*6640*/  @!P0 BRA `(.L_x_113) ;  /* 0x0000001400088947 */ /* 0x000fea0003800000 */
[C---:B------:R-:W-:Y:S01]  /*6650*/  ISETP.NE.AND P1, PT, R23.reuse, RZ, PT ;  /* 0x000000ff1700720c */ /* 0x040fe20003f25270 */
[----:B------:R-:W-:Y:S01]  /*6660*/  ULDC UR44, c[0x0][0x658] ;  /* 0x00019600002c7ab9 */ /* 0x000fe20000000800 */
[----:B------:R-:W-:Y:S01]  /*6670*/  LOP3.LUT P0, RZ, R0, 0x1f, RZ, 0xc0, !PT ;  /* 0x0000001f00ff7812 */ /* 0x000fe2000780c0ff */
[----:B------:R-:W-:Y:S01]  /*6680*/  UMOV UR4, 0xffffffff ;  /* 0xffffffff00047882 */ /* 0x000fe20000000000 */
[----:B------:R-:W-:Y:S01]  /*6690*/  LOP3.LUT R26, R26, 0xfffffffe, RZ, 0xc0, !PT ;  /* 0xfffffffe1a1a7812 */ /* 0x000fe200078ec0ff */
[----:B------:R-:W-:Y:S01]  /*66a0*/  BSSY B7, `(.L_x_113) ;  /* 0x000013c000077945 */ /* 0x000fe20003800000 */
[----:B------:R-:W-:Y:S01]  /*66b0*/  ISETP.NE.OR P0, PT, R23, RZ, !P0 ;  /* 0x000000ff1700720c */ /* 0x000fe20004705670 */
[----:B------:R-:W-:Y:S01]  /*66c0*/  USHF.L.U32 UR4, UR4, UR44, URZ ;  /* 0x0000002c04047299 */ /* 0x000fe2000800063f */
[----:B------:R-:W-:Y:S01]  /*66d0*/  IMAD.MOV.U32 R27, RZ, RZ, 0x1 ;  /* 0x00000001ff1b7424 */ /* 0x000fe200078e00ff */
[----:B------:R-:W-:Y:S01]  /*66e0*/  ULDC UR43, c[0x0][0x600] ;  /* 0x00018000002b7ab9 */ /* 0x000fe20000000800 */
[----:B------:R-:W-:Y:S01]  /*66f0*/  IMAD.MOV.U32 R24, RZ, RZ, 0x1 ;  /* 0x00000001ff187424 */ /* 0x000fe200078e00ff */
[----:B------:R-:W-:Y:S01]  /*6700*/  UMOV UR5, 0x1 ;  /* 0x0000000100057882 */ /* 0x000fe20000000000 */
[----:B------:R-:W-:Y:S01]  /*6710*/  IMAD.MOV.U32 R25, RZ, RZ, RZ ;  /* 0x000000ffff197224 */ /* 0x000fe200078e00ff */
[----:B------:R-:W-:Y:S01]  /*6720*/  @P1 LOP3.LUT R26, R26, 0x1, RZ, 0xfc, !PT ;  /* 0x000000011a1a1812 */ /* 0x000fe200078efcff */
[----:B------:R-:W-:-:S02]  /*6730*/  UIADD3 UR46, UR41, 0x1, URZ ;  /* 0x00000001292e7890 */ /* 0x000fc4000fffe03f */
[----:B------:R-:W-:Y:S01]  /*6740*/  ULOP3.LUT UR47, UR40, 0x2, URZ, 0xfc, !UPT ;  /* 0x00000002282f7892 */ /* 0x000fe2000f8efc3f */
[----:B------:R-:W-:Y:S01]  /*6750*/  LOP3.LUT R26, R26, 0xfffffffb, RZ, 0xc0, !PT ;  /* 0xfffffffb1a1a7812 */ /* 0x000fe200078ec0ff */
[----:B------:R-:W-:Y:S02]  /*6760*/  UIADD3 UR43, UR43, -0x1, URZ ;  /* 0xffffffff2b2b7890 */ /* 0x000fe4000fffe03f */
[----:B------:R-:W-:Y:S01]  /*6770*/  USHF.L.U32 UR44, UR5, UR44, URZ ;  /* 0x0000002c052c7299 */ /* 0x000fe2000800063f */
[----:B------:R-:W-:Y:S01]  /*6780*/  @P0 LOP3.LUT R26, R26, 0x4, RZ, 0xfc, !PT ;  /* 0x000000041a1a0812 */ /* 0x000fe200078efcff */
[----:B------:R-:W-:Y:S01]  /*6790*/  ULOP3.LUT UR45, URZ, UR4, URZ, 0x33, !UPT ;  /* 0x000000043f2d7292 */ /* 0x000fe2000f8e333f */
[----:B------:R-:W-:-:S11]  /*67a0*/  ULDC.64 UR38, c[0x0][0x198] ;  /* 0x0000660000267ab9 */ /* 0x000fd60000000a00 */
.L_x_127:
[----:B------:R-:W-:-:S03]  /*67b0*/  UMOV UR4, 0xffffffff ;  /* 0xffffffff00047882 */ /* 0x000fc60000000000 */
[----:B------:R-:W-:Y:S05]  /*67c0*/  BRA.DIV UR4, `(.L_x_114) ;  /* 0x0000002204407947 */ /* 0x000fea000b800000 */
[----:B------:R-:W-:-:S13]  /*67d0*/  ELECT P6, URZ, PT ;  /* 0x00000000003f782f */ /* 0x000fda00038c0000 */
.L_x_160:
[----:B------:R-:W-:Y:S04]  /*67e0*/  BSSY B6, `(.L_x_115) ;  /* 0x00000b4000067945 */ /* 0x000fe80003800000 */
[----:B------:R-:W-:Y:S05]  /*67f0*/  @!P6 BRA `(.L_x_116) ;  /* 0x0000000800c8e947 */ /* 0x000fea0003800000 */
[----:B------:R-:W0:Y:S01]  /*6800*/  S2R R3, SR_CgaCtaId ;  /* 0x0000000000037919 */ /* 0x000e220000008800 */
[----:B------:R-:W-:-:S04]  /*6810*/  MOV R28, 0x400 ;  /* 0x00000400001c7802 */ /* 0x000fc80000000f00 */
[----:B0-----:R-:W-:-:S05]  /*6820*/  LEA R28, R3, R28, 0x18 ;  /* 0x0000001c031c7211 */ /* 0x001fca00078ec0ff */
[----:B------:R-:W-:-:S05]  /*6830*/  VIADD R0, R28, 0x300 ;  /* 0x000003001c007836 */ /* 0x000fca0000000000 */
[----:B------:R-:W-:-:S13]  /*6840*/  LOP3.LUT P0, RZ, R0, 0x9f, RZ, 0xc0, !PT ;  /* 0x0000009f00ff7812 */ /* 0x000fda000780c0ff */
[----:B------:R-:W-:Y:S05]  /*6850*/  @!P0 BRA `(.L_x_117) ;  /* 0x0000000000408947 */ /* 0x000fea0003800000 */
[----:B------:R-:W-:Y:S01]  /*6860*/  MOV R14, 0x0 ;  /* 0x00000000000e7802 */ /* 0x000fe20000000f00 */
[----:B------:R-:W-:Y:S01]  /*6870*/  ULDC.64 UR4, c[0x4][0x70] ;  /* 0x01001c0000047ab9 */ /* 0x000fe20000000a00 */
[----:B------:R-:W-:Y:S01]  /*6880*/  ULDC.64 UR6, c[0x4][0x8] ;  /* 0x0100020000067ab9 */ /* 0x000fe20000000a00 */
[----:B------:R-:W-:Y:S02]  /*6890*/  IMAD.U32 R4, RZ, RZ, UR4 ;  /* 0x00000004ff047e24 */ /* 0x000fe4000f8e00ff */
[----:B------:R-:W-:Y:S01]  /*68a0*/  IMAD.U32 R5, RZ, RZ, UR5 ;  /* 0x00000005ff057e24 */ /* 0x000fe2000f8e00ff */
[----:B------:R-:W0:Y:S01]  /*68b0*/  LDC.64 R14, c[0x4][R14] ;  /* 0x010000000e0e7b82 */ /* 0x000e220000000a00 */
[----:B------:R-:W-:Y:S01]  /*68c0*/  ULDC.64 UR4, c[0x4][0x78] ;  /* 0x01001e0000047ab9 */ /* 0x000fe20000000a00 */
[----:B------:R-:W-:Y:S02]  /*68d0*/  IMAD.U32 R10, RZ, RZ, UR6 ;  /* 0x00000006ff0a7e24 */ /* 0x000fe4000f8e00ff */
[----:B------:R-:W-:-:S02]  /*68e0*/  IMAD.U32 R6, RZ, RZ, UR4 ;  /* 0x00000004ff067e24 */ /* 0x000fc4000f8e00ff */
[----:B------:R-:W-:Y:S02]  /*68f0*/  IMAD.U32 R7, RZ, RZ, UR5 ;  /* 0x00000005ff077e24 */ /* 0x000fe4000f8e00ff */
[----:B------:R-:W-:Y:S02]  /*6900*/  IMAD.U32 R11, RZ, RZ, UR7 ;  /* 0x00000007ff0b7e24 */ /* 0x000fe4000f8e00ff */
[----:B------:R-:W-:Y:S02]  /*6910*/  IMAD.MOV.U32 R8, RZ, RZ, 0x70 ;  /* 0x00000070ff087424 */ /* 0x000fe400078e00ff */
[----:B------:R-:W-:Y:S02]  /*6920*/  IMAD.MOV.U32 R12, RZ, RZ, 0x1 ;  /* 0x00000001ff0c7424 */ /* 0x000fe400078e00ff */
[----:B------:R-:W-:-:S07]  /*6930*/  IMAD.MOV.U32 R13, RZ, RZ, RZ ;  /* 0x000000ffff0d7224 */ /* 0x000fce00078e00ff */
[----:B------:R-:W-:-:S07]  /*6940*/  LEPC R20, `(.L_x_117) ;  /* 0x000000001014794e */ /* 0x000fce0000000000 */
[----:B0----5:R-:W-:Y:S05]  /*6950*/  CALL.ABS.NOINC R14 ;  /* 0x000000000e007343 */ /* 0x021fea0003c00000 */
.L_x_117:
[----:B------:R-:W-:-:S05]  /*6960*/  VIADD R0, R28, 0x1c300 ;  /* 0x0001c3001c007836 */ /* 0x000fca0000000000 */
[----:B------:R-:W-:-:S13]  /*6970*/  LOP3.LUT P0, RZ, R0, 0x9f, RZ, 0xc0, !PT ;  /* 0x0000009f00ff7812 */ /* 0x000fda000780c0ff */
[----:B------:R-:W-:Y:S05]  /*6980*/  @!P0 BRA `(.L_x_118) ;  /* 0x0000000000408947 */ /* 0x000fea0003800000 */
[----:B------:R-:W-:Y:S01]  /*6990*/  MOV R14, 0x0 ;  /* 0x00000000000e7802 */ /* 0x000fe20000000f00 */
[----:B------:R-:W-:Y:S01]  /*69a0*/  ULDC.64 UR4, c[0x4][0x70] ;  /* 0x01001c0000047ab9 */ /* 0x000fe20000000a00 */
[----:B------:R-:W-:Y:S01]  /*69b0*/  ULDC.64 UR6, c[0x4][0x8] ;  /* 0x0100020000067ab9 */ /* 0x000fe20000000a00 */
[----:B------:R-:W-:Y:S01]  /*69c0*/  IMAD.U32 R4, RZ, RZ, UR4 ;  /* 0x00000004ff047e24 */ /* 0x000fe2000f8e00ff */
[----:B------:R-:W-:Y:S01]  /*69d0*/  MOV R8, 0x70 ;  /* 0x0000007000087802 */ /* 0x000fe20000000f00 */
        /* <DEDUP_REMOVED lines=8> */
[----:B------:R-:W-:-:S07]  /*6a60*/  IMAD.MOV.U32 R13, RZ, RZ, RZ ;  /* 0x000000ffff0d7224 */ /* 0x000fce00078e00ff */
[----:B------:R-:W-:-:S07]  /*6a70*/  LEPC R20, `(.L_x_118) ;  /* 0x000000001014794e */ /* 0x000fce0000000000 */
[----:B0----5:R-:W-:Y:S05]  /*6a80*/  CALL.ABS.NOINC R14 ;  /* 0x000000000e007343 */ /* 0x021fea0003c00000 */
.L_x_118:
[----:B------:R-:W0:Y:S02]  /*6a90*/  LDC R0, c[0x0][0x28c] ;  /* 0x0000a300ff007b82 */ /* 0x000e240000000800 */
[----:B0-----:R-:W-:-:S13]  /*6aa0*/  ISETP.GE.AND P0, PT, R0, 0x1, PT ;  /* 0x000000010000780c */ /* 0x001fda0003f06270 */
[----:B------:R-:W-:Y:S05]  /*6ab0*/  @!P0 BRA `(.L_x_116) ;  /* 0x0000000800188947 */ /* 0x000fea0003800000 */
[----:B------:R-:W-:Y:S02]  /*6ac0*/  IMAD.SHL.U32 R22, R22, 0x40, RZ ;  /* 0x0000004016167824 */ /* 0x000fe400078e00ff */
[----:B------:R-:W-:Y:S02]  /*6ad0*/  IMAD.SHL.U32 R18, R18, 0x40, RZ ;  /* 0x0000004012127824 */ /* 0x000fe400078e00ff */
[----:B------:R-:W-:Y:S02]  /*6ae0*/  IMAD.MOV.U32 R6, RZ, RZ, RZ ;  /* 0x000000ffff067224 */ /* 0x000fe400078e00ff */
[----:B------:R-:W-:Y:S02]  /*6af0*/  IMAD.U32 R8, RZ, RZ, UR46 ;  /* 0x0000002eff087e24 */ /* 0x000fe4000f8e00ff */
[----:B------:R-:W-:Y:S02]  /*6b00*/  IMAD.MOV.U32 R0, RZ, RZ, R24 ;  /* 0x000000ffff007224 */ /* 0x000fe400078e0018 */
[----:B------:R-:W-:-:S02]  /*6b10*/  IMAD.MOV.U32 R3, RZ, RZ, R25 ;  /* 0x000000ffff037224 */ /* 0x000fc400078e0019 */
[C---:B------:R-:W-:Y:S02]  /*6b20*/  VIADD R9, R22.reuse, 0x8 ;  /* 0x0000000816097836 */ /* 0x040fe40000000000 */
[C---:B------:R-:W-:Y:S02]  /*6b30*/  VIADD R10, R22.reuse, 0x10 ;  /* 0x00000010160a7836 */ /* 0x040fe40000000000 */
[C---:B------:R-:W-:Y:S02]  /*6b40*/  VIADD R11, R22.reuse, 0x18 ;  /* 0x00000018160b7836 */ /* 0x040fe40000000000 */
[C---:B------:R-:W-:Y:S02]  /*6b50*/  VIADD R12, R22.reuse, 0x20 ;  /* 0x00000020160c7836 */ /* 0x040fe40000000000 */
[C---:B------:R-:W-:Y:S02]  /*6b60*/  VIADD R13, R22.reuse, 0x28 ;  /* 0x00000028160d7836 */ /* 0x040fe40000000000 */
[----:B------:R-:W-:-:S02]  /*6b70*/  VIADD R14, R22, 0x30 ;  /* 0x00000030160e7836 */ /* 0x000fc40000000000 */
[----:B------:R-:W-:Y:S02]  /*6b80*/  VIADD R15, R22, 0x38 ;  /* 0x00000038160f7836 */ /* 0x000fe40000000000 */
[C---:B------:R-:W-:Y:S02]  /*6b90*/  VIADD R20, R18.reuse, 0x8 ;  /* 0x0000000812147836 */ /* 0x040fe40000000000 */
[C---:B------:R-:W-:Y:S02]  /*6ba0*/  VIADD R21, R18.reuse, 0x10 ;  /* 0x0000001012157836 */ /* 0x040fe40000000000 */
[C---:B------:R-:W-:Y:S02]  /*6bb0*/  VIADD R29, R18.reuse, 0x18 ;  /* 0x00000018121d7836 */ /* 0x040fe40000000000 */
[C---:B------:R-:W-:Y:S02]  /*6bc0*/  VIADD R30, R18.reuse, 0x20 ;  /* 0x00000020121e7836 */ /* 0x040fe40000000000 */
[----:B------:R-:W-:-:S02]  /*6bd0*/  VIADD R31, R18, 0x28 ;  /* 0x00000028121f7836 */ /* 0x000fc40000000000 */
[C---:B------:R-:W-:Y:S02]  /*6be0*/  VIADD R32, R18.reuse, 0x30 ;  /* 0x0000003012207836 */ /* 0x040fe40000000000 */
[----:B------:R-:W-:-:S07]  /*6bf0*/  VIADD R33, R18, 0x38 ;  /* 0x0000003812217836 */ /* 0x000fce0000000000 */
.L_x_122:
[----:B------:R-:W-:Y:S01]  /*6c00*/  IMAD R7, R3, 0x8, R28 ;  /* 0x0000000803077824 */ /* 0x000fe200078e021c */
[----:B------:R-:W-:Y:S02]  /*6c10*/  SHF.L.U32 R4, R0, 0x1f, RZ ;  /* 0x0000001f00047819 */ /* 0x000fe400000006ff */
[----:B------:R-:W-:Y:S02]  /*6c20*/  ISETP.NE.AND P1, PT, R23, RZ, PT ;  /* 0x000000ff1700720c */ /* 0x000fe40003f25270 */
[----:B------:R-:W0:Y:S11]  /*6c30*/  SYNCS.PHASECHK.TRANS64.TRYWAIT P0, [R7+URZ+0x70], R4 ;  /* 0x00007004070075a7 */ /* 0x000e36000800017f */
[----:B------:R-:W1:Y:S01]  /*6c40*/  @!P1 LDC R5, c[0x0][0x500] ;  /* 0x00014000ff059b82 */ /* 0x000e620000000800 */
[----:B0-----:R-:W-:Y:S05]  /*6c50*/  @!P0 BRA `(.L_x_119) ;  /* 0x0000001c003c8947 */ /* 0x001fea0003800000 */
.L_x_161:
[----:B------:R-:W-:Y:S01]  /*6c60*/  ISETP.NE.AND P0, PT, R23, RZ, PT ;  /* 0x000000ff1700720c */ /* 0x000fe20003f05270 */
[----:B------:R-:W-:-:S04]  /*6c70*/  UPRMT UR4, UR47, 0x9910, URZ ;  /* 0x000099102f047896 */ /* 0x000fc8000800003f */
[----:B------:R-:W-:-:S08]  /*6c80*/  UISETP.NE.AND UP0, UPT, UR4, 0x2, UPT ;  /* 0x000000020400788c */ /* 0x000fd0000bf05270 */
[----:B-1----:R1:W-:Y:S01]  /*6c90*/  @!P0 SYNCS.ARRIVE.TRANS64 RZ, [R7+URZ], R5 ;  /* 0x0000000507ff89a7 */ /* 0x0023e2000800003f */
[----:B------:R-:W-:-:S13]  /*6ca0*/  PLOP3.LUT P0, PT, PT, PT, UP0, 0x80, 0x0 ;  /* 0x000000000000781c */ /* 0x000fda0003f0f008 */
[----:B-1----:R-:W-:Y:S05]  /*6cb0*/  @P0 BRA `(.L_x_120) ;  /* 0x0000000000040947 */ /* 0x002fea0003800000 */
[----:B------:R-:W-:Y:S01]  /*6cc0*/  BPT.TRAP 0x1 ;  /* 0x000000040000795c */ /* 0x000fe20000300000 */
.L_x_120:
[----:B------:R-:W-:-:S13]  /*6cd0*/  LOP3.LUT P0, RZ, R26, 0x4, RZ, 0xc0, !PT ;  /* 0x000000041aff7812 */ /* 0x000fda000780c0ff */
[----:B------:R-:W-:Y:S05]  /*6ce0*/  @P0 BRA `(.L_x_121) ;  /* 0x0000000000040947 */ /* 0x000fea0003800000 */
[----:B------:R-:W-:Y:S01]  /*6cf0*/  BPT.TRAP 0x1 ;  /* 0x000000040000795c */ /* 0x000fe20000300000 */
.L_x_121:
[----:B0-----:R-:W-:Y:S01]  /*6d00*/  IMAD R4, R3, 0x2000, R28 ;  /* 0x0000200003047824 */ /* 0x001fe200078e021c */
[----:B------:R-:W-:Y:S01]  /*6d10*/  R2UR UR9, R7 ;  /* 0x00000000070972ca */ /* 0x000fe200000e0000 */
[----:B------:R-:W-:Y:S01]  /*6d20*/  UIADD3 UR14, UP0, UR38, 0xf0, URZ ;  /* 0x000000f0260e7890 */ /* 0x000fe2000ff1e03f */
[----:B------:R-:W-:Y:S01]  /*6d30*/  R2UR UR10, R22 ;  /* 0x00000000160a72ca */ /* 0x000fe200000e0000 */
[----:B------:R-:W-:Y:S01]  /*6d40*/  UMOV UR4, 0x0 ;  /* 0x0000000000047882 */ /* 0x000fe20000000000 */
[----:B------:R-:W-:Y:S01]  /*6d50*/  R2UR UR13, R4 ;  /* 0x00000000040d72ca */ /* 0x000fe200000e0000 */
[----:B------:R-:W-:Y:S01]  /*6d60*/  UIADD3.X UR15, URZ, UR39, URZ, UP0, !UPT ;  /* 0x000000273f0f7290 */ /* 0x000fe200087fe43f */
[----:B------:R-:W-:Y:S01]  /*6d70*/  R2UR UR11, R6 ;  /* 0x00000000060b72ca */ /* 0x000fe200000e0000 */
[----:B------:R-:W-:Y:S01]  /*6d80*/  UMOV UR5, 0x10000000 ;  /* 0x1000000000057882 */ /* 0x000fe20000000000 */
[----:B------:R-:W-:Y:S01]  /*6d90*/  R2UR UR12, R19 ;  /* 0x00000000130c72ca */ /* 0x000fe200000e0000 */
[----:B------:R-:W-:Y:S01]  /*6da0*/  UIADD3 UR6, UP1, UR38, 0x1f0, URZ ;  /* 0x000001f026067890 */ /* 0x000fe2000ff3e03f */
[----:B------:R-:W-:Y:S01]  /*6db0*/  R2UR UR19, R9 ;  /* 0x00000000091372ca */ /* 0x000fe200000e0000 */
[----:B------:R-:W-:Y:S01]  /*6dc0*/  VIADD R8, R8, 0xffffffff ;  /* 0xffffffff08087836 */ /* 0x000fe20000000000 */
[----:B------:R-:W-:Y:S01]  /*6dd0*/  R2UR UR20, R10 ;  /* 0x000000000a1472ca */ /* 0x000fe200000e0000 */
[----:B------:R-:W-:Y:S01]  /*6de0*/  UIADD3.X UR7, URZ, UR39, URZ, UP1, !UPT ;  /* 0x000000273f077290 */ /* 0x000fe20008ffe43f */
[----:B------:R-:W-:Y:S01]  /*6df0*/  R2UR UR21, R11 ;  /* 0x000000000b1572ca */ /* 0x000fe200000e0000 */
[----:B------:R-:W-:Y:S01]  /*6e00*/  VIADD R6, R6, 0x20 ;  /* 0x0000002006067836 */ /* 0x000fe20000000000 */
[----:B------:R-:W-:Y:S01]  /*6e10*/  R2UR UR22, R12 ;  /* 0x000000000c1672ca */ /* 0x000fe200000e0000 */
[----:B------:R-:W-:Y:S01]  /*6e20*/  UIADD3 UR8, UR13, 0x300, URZ ;  /* 0x000003000d087890 */ /* 0x000fe2000fffe03f */
[----:B------:R-:W-:Y:S01]  /*6e30*/  R2UR UR23, R13 ;  /* 0x000000000d1772ca */ /* 0x000fe200000e0000 */
[----:B------:R-:W-:Y:S01]  /*6e40*/  UIADD3 UR16, UR13, 0x700, URZ ;  /* 0x000007000d107890 */ /* 0x000fe2000fffe03f */
[----:B------:R-:W-:Y:S01]  /*6e50*/  ISETP.GT.AND P1, PT, R8, 0x1, PT ;  /* 0x000000010800780c */ /* 0x000fe20003f24270 */
[----:B------:R-:W-:Y:S01]  /*6e60*/  UIADD3 UR17, UR13, 0xb00, URZ ;  /* 0x00000b000d117890 */ /* 0x000fe2000fffe03f */
[----:B------:R-:W-:Y:S01]  /*6e70*/  IADD3 R3, R3, 0x1, RZ ;  /* 0x0000000103037810 */ /* 0x000fe20007ffe0ff */
[----:B------:R-:W-:-:S03]  /*6e80*/  UIADD3 UR18, UR13, 0xf00, URZ ;  /* 0x00000f000d127890 */ /* 0x000fc6000fffe03f */
[----:B------:R0:W-:Y:S01]  /*6e90*/  UTMALDG.3D [UR8], [UR14], desc[UR4] ;  /* 0x000004080e0075b4 */ /* 0x0001e20008011000 */
[----:B------:R-:W-:-:S04]  /*6ea0*/  ISETP.NE.AND P0, PT, R3, 0xe, PT ;  /* 0x0000000e0300780c */ /* 0x000fc80003f05270 */
[----:B------:R-:W-:Y:S02]  /*6eb0*/  SEL R5, RZ, 0x1, P0 ;  /* 0x00000001ff057807 */ /* 0x000fe40000000000 */
[----:B------:R-:W-:Y:S02]  /*6ec0*/  SEL R3, R3, RZ, P0 ;  /* 0x000000ff03037207 */ /* 0x000fe40000000000 */
[----:B------:R-:W-:Y:S01]  /*6ed0*/  LOP3.LUT R0, R0, R5, RZ, 0x3c, !PT ;  /* 0x0000000500007212 */ /* 0x000fe200078e3cff */
[----:B0-----:R-:W-:Y:S01]  /*6ee0*/  UMOV UR8, UR16 ;  /* 0x0000001000087c82 */ /* 0x001fe20008000000 */
[----:B------:R-:W-:Y:S01]  /*6ef0*/  UMOV UR10, UR19 ;  /* 0x00000013000a7c82 */ /* 0x000fe20008000000 */
[----:B------:R-:W-:Y:S01]  /*6f00*/  R2UR UR19, R14 ;  /* 0x000000000e1372ca */ /* 0x000fe200000e0000 */
[----:B------:R-:W-:Y:S01]  /*6f10*/  UIADD3 UR16, UR13, 0x1300, URZ ;  /* 0x000013000d107890 */ /* 0x000fe2000fffe03f */
[----:B------:R0:W-:Y:S02]  /*6f20*/  UTMALDG.3D [UR8], [UR14], desc[UR4] ;  /* 0x000004080e0075b4 */ /* 0x0001e40008011000 */
        /* <DEDUP_REMOVED lines=22> */
[----:B------:R-:W-:Y:S01]  /*7090*/  UIADD3 UR18, UR13, 0x1c700, URZ ;  /* 0x0001c7000d127890 */ /* 0x000fe2000fffe03f */
[----:B------:R0:W-:Y:S01]  /*70a0*/  UTMALDG.3D [UR8], [UR14], desc[UR4] ;  /* 0x000004080e0075b4 */ /* 0x0001e20008011000 */
[----:B------:R-:W-:Y:S01]  /*70b0*/  R2UR UR19, R29 ;  /* 0x000000001d1372ca */ /* 0x000fe200000e0000 */
        /* <DEDUP_REMOVED lines=10> */
[----:B------:R-:W-:-:S02]  /*7160*/  UIADD3 UR14, UR13, 0x1d700, URZ ;  /* 0x0001d7000d0e7890 */ /* 0x000fc4000fffe03f */
[----:B------:R-:W-:Y:S01]  /*7170*/  UIADD3 UR15, UR13, 0x1db00, URZ ;  /* 0x0001db000d0f7890 */ /* 0x000fe2000fffe03f */
[----:B0-----:R-:W-:Y:S01]  /*7180*/  UMOV UR8, UR18 ;  /* 0x0000001200087c82 */ /* 0x001fe20008000000 */
[----:B------:R-:W-:Y:S01]  /*7190*/  UMOV UR10, UR22 ;  /* 0x00000016000a7c82 */ /* 0x000fe20008000000 */
[----:B------:R-:W-:Y:S01]  /*71a0*/  UIADD3 UR18, UR13, 0x1d300, URZ ;  /* 0x0001d3000d127890 */ /* 0x000fe2000fffe03f */
[----:B------:R0:W-:Y:S01]  /*71b0*/  UTMALDG.3D [UR8], [UR6], desc[UR4] ;  /* 0x00000408060075b4 */ /* 0x0001e20008011000 */
[----:B------:R-:W-:Y:S01]  /*71c0*/  UIADD3 UR13, UR13, 0x1df00, URZ ;  /* 0x0001df000d0d7890 */ /* 0x000fe2000fffe03f */
[----:B0-----:R-:W-:Y:S01]  /*71d0*/  UMOV UR8, UR16 ;  /* 0x0000001000087c82 */ /* 0x001fe20008000000 */
[----:B------:R-:W-:Y:S01]  /*71e0*/  UMOV UR10, UR23 ;  /* 0x00000017000a7c82 */ /* 0x000fe20008000000 */
[----:B------:R-:W-:Y:S01]  /*71f0*/  R2UR UR16, R32 ;  /* 0x00000000201072ca */ /* 0x000fe200000e0000 */
[----:B------:R0:W-:Y:S02]  /*7200*/  UTMALDG.3D [UR8], [UR6], desc[UR4] ;  /* 0x00000408060075b4 */ /* 0x0001e40008011000 */
[----:B0-----:R-:W-:Y:S01]  /*7210*/  UMOV UR8, UR17 ;  /* 0x0000001100087c82 */ /* 0x001fe20008000000 */
[----:B------:R-:W-:Y:S01]  /*7220*/  R2UR UR17, R33 ;  /* 0x00000000211172ca */ /* 0x000fe200000e0000 */
[----:B------:R-:W-:-:S02]  /*7230*/  UMOV UR10, UR19 ;  /* 0x00000013000a7c82 */ /* 0x000fc40008000000 */
[----:B------:R0:W-:Y:S02]  /*7240*/  UTMALDG.3D [UR8], [UR6], desc[UR4] ;  /* 0x00000408060075b4 */ /* 0x0001e40008011000 */
[----:B0-----:R-:W-:Y:S01]  /*7250*/  UMOV UR8, UR18 ;  /* 0x0000001200087c82 */ /* 0x001fe20008000000 */
[----:B------:R-:W-:Y:S02]  /*7260*/  UMOV UR10, UR20 ;  /* 0x00000014000a7c82 */ /* 0x000fe40008000000 */
[----:B------:R0:W-:Y:S02]  /*7270*/  UTMALDG.3D [UR8], [UR6], desc[UR4] ;  /* 0x00000408060075b4 */ /* 0x0001e40008011000 */
[----:B0-----:R-:W-:Y:S01]  /*7280*/  UMOV UR8, UR14 ;  /* 0x0000000e00087c82 */ /* 0x001fe20008000000 */
[----:B------:R-:W-:Y:S02]  /*7290*/  UMOV UR10, UR21 ;  /* 0x00000015000a7c82 */ /* 0x000fe40008000000 */
[----:B------:R0:W-:Y:S02]  /*72a0*/  UTMALDG.3D [UR8], [UR6], desc[UR4] ;  /* 0x00000408060075b4 */ /* 0x0001e40008011000 */
[----:B0-----:R-:W-:Y:S01]  /*72b0*/  UMOV UR8, UR15 ;  /* 0x0000000f00087c82 */ /* 0x001fe20008000000 */
[----:B------:R-:W-:-:S02]  /*72c0*/  UMOV UR10, UR16 ;  /* 0x00000010000a7c82 */ /* 0x000fc40008000000 */
[----:B------:R0:W-:Y:S02]  /*72d0*/  UTMALDG.3D [UR8], [UR6], desc[UR4] ;  /* 0x00000408060075b4 */ /* 0x0001e40008011000 */
[----:B0-----:R-:W-:Y:S01]  /*72e0*/  UMOV UR8, UR13 ;  /* 0x0000000d00087c82 */ /* 0x001fe20008000000 */
[----:B------:R-:W-:Y:S02]  /*72f0*/  UMOV UR10, UR17 ;  /* 0x00000011000a7c82 */ /* 0x000fe40008000000 */
[----:B------:R0:W-:Y:S02]  /*7300*/  UTMALDG.3D [UR8], [UR6], desc[UR4] ;  /* 0x00000408060075b4 */ /* 0x0001e40008011000 */
[----:B0-----:R-:W-:Y:S05]  /*7310*/  @P1 BRA `(.L_x_122) ;  /* 0xfffffff800381947 */ /* 0x001fea000383ffff */
.L_x_116:
[----:B------:R-:W-:Y:S05]  /*7320*/  BSYNC B6 ;  /* 0x0000000000067941 */ /* 0x000fea0003800000 */
.L_x_115:
[----:B------:R-:W-:Y:S01]  /*7330*/  LOP3.LUT P2, RZ, R27, 0xff, RZ, 0xc0, !PT ;  /* 0x000000ff1bff7812 */ /* 0x000fe2000784c0ff */
[----:B------:R-:W-:Y:S01]  /*7340*/  VIADD R0, R25, UR41 ;  /* 0x0000002919007c36 */ /* 0x000fe20008000000 */
[----:B------:R-:W-:Y:S01]  /*7350*/  ULDC.64 UR4, c[0x0][0x650] ;  /* 0x0001940000047ab9 */ /* 0x000fe20000000a00 */
[----:B------:R-:W-:Y:S01]  /*7360*/  IMAD.U32 R7, RZ, RZ, UR41 ;  /* 0x00000029ff077e24 */ /* 0x000fe2000f8e00ff */
[----:B------:R-:W-:Y:S01]  /*7370*/  UISETP.GE.U32.AND UP0, UPT, UR41, 0xe, UPT ;  /* 0x0000000e2900788c */ /* 0x000fe2000bf06070 */
[----:B------:R-:W-:Y:S01]  /*7380*/  BSSY B0, `(.L_x_123) ;  /* 0x000006b000007945 */ /* 0x000fe20003800000 */
[----:B------:R-:W-:Y:S01]  /*7390*/  ISETP.GT.U32.AND P0, PT, R0, 0xd, PT ;  /* 0x0000000d0000780c */ /* 0x000fe20003f04070 */
[----:B------:R-:W-:Y:S01]  /*73a0*/  IMAD.MOV.U32 R22, RZ, RZ, -0x1 ;  /* 0xffffffffff167424 */ /* 0x000fe200078e00ff */
[----:B------:R-:W-:Y:S01]  /*73b0*/  SHF.R.U32.HI R4, RZ, 0x1, R0 ;  /* 0x00000001ff047819 */ /* 0x000fe20000011600 */
[----:B------:R-:W-:Y:S01]  /*73c0*/  IMAD.MOV.U32 R18, RZ, RZ, -0x1 ;  /* 0xffffffffff127424 */ /* 0x000fe200078e00ff */
[----:B------:R-:W-:Y:S01]  /*73d0*/  ISETP.LT.U32.AND P0, PT, R7, 0xe, P0 ;  /* 0x0000000e0700780c */ /* 0x000fe20000701070 */
[----:B------:R-:W-:Y:S01]  /*73e0*/  IMAD.MOV.U32 R19, RZ, RZ, -0x1 ;  /* 0xffffffffff137424 */ /* 0x000fe200078e00ff */
[----:B------:R-:W-:Y:S01]  /*73f0*/  PLOP3.LUT P1, PT, PT, PT, UP0, 0x80, 0x0 ;  /* 0x000000000000781c */ /* 0x000fe20003f2f008 */
[----:B------:R-:W0:Y:S01]  /*7400*/  @P2 S2R R6, SR_CgaCtaId ;  /* 0x0000000000062919 */ /* 0x000e220000008800 */
[----:B------:R-:W-:Y:S01]  /*7410*/  @P2 MOV R3, 0x400 ;  /* 0x0000040000032802 */ /* 0x000fe20000000f00 */
[----:B------:R-:W-:Y:S01]  /*7420*/  IMAD.WIDE.U32 R4, R4, -0x6db6db6d, RZ ;  /* 0x9249249304047825 */ /* 0x000fe200078e00ff */
[----:B------:R-:W-:-:S04]  /*7430*/  PRMT R27, RZ, 0x7610, R27 ;  /* 0x00007610ff1b7816 */ /* 0x000fc8000000001b */
[----:B------:R-:W-:-:S05]  /*7440*/  SHF.R.U32.HI R5, RZ, 0x2, R5 ;  /* 0x00000002ff057819 */ /* 0x000fca0000011605 */
[--C-:B------:R-:W-:Y:S01]  /*7450*/  IMAD R25, R5, -0xe, R0.reuse ;  /* 0xfffffff205197824 */ /* 0x100fe200078e0200 */
[----:B------:R-:W-:Y:S02]  /*7460*/  PRMT R0, RZ, 0x7610, R0 ;  /* 0x00007610ff007816 */ /* 0x000fe40000000000 */
[----:B0-----:R-:W-:-:S04]  /*7470*/  @P2 LEA R3, R6, R3, 0x18 ;  /* 0x0000000306032211 */ /* 0x001fc800078ec0ff */
[----:B------:R0:W-:Y:S01]  /*7480*/  @P2 SYNCS.ARRIVE.TRANS64.A1T0 RZ, [R3+URZ+0x118], RZ ;  /* 0x000118ff03ff29a7 */ /* 0x0001e2000810003f */
[----:B------:R-:W-:-:S04]  /*7490*/  IADD3 R16, P2, R16, UR36, RZ ;  /* 0x0000002410107c10 */ /* 0x000fc8000ff5e0ff */
[----:B------:R-:W-:Y:S02]  /*74a0*/  IADD3.X R17, R17, UR42, RZ, P2, !PT ;  /* 0x0000002a11117c10 */ /* 0x000fe400097fe4ff */
[----:B0-----:R-:W-:Y:S02]  /*74b0*/  SEL R3, RZ, 0x1, !P0 ;  /* 0x00000001ff037807 */ /* 0x001fe40004000000 */
[----:B------:R-:W-:Y:S02]  /*74c0*/  ISETP.GE.U32.AND P0, PT, R16, UR4, PT ;  /* 0x0000000410007c0c */ /* 0x000fe4000bf06070 */
[----:B------:R-:W-:Y:S02]  /*74d0*/  LOP3.LUT R24, R24, R3, RZ, 0x3c, !PT ;  /* 0x0000000318187212 */ /* 0x000fe400078e3cff */
[----:B------:R-:W-:Y:S02]  /*74e0*/  ISETP.GE.U32.AND.EX P0, PT, R17, UR5, PT, P0 ;  /* 0x0000000511007c0c */ /* 0x000fe4000bf06100 */
[----:B------:R-:W-:-:S11]  /*74f0*/  @P1 LOP3.LUT R24, R24, 0x1, R5, 0x78, !PT ;  /* 0x0000000118181812 */ /* 0x000fd600078e7805 */
[----:B------:R-:W-:Y:S05]  /*7500*/  @P0 BRA `(.L_x_124) ;  /* 0x0000000400480947 */ /* 0x000fea0003800000 */
[----:B------:R-:W-:Y:S01]  /*7510*/  ULDC.64 UR4, c[0x0][0x628] ;  /* 0x00018a0000047ab9 */ /* 0x000fe20000000a00 */
[----:B------:R-:W0:Y:S01]  /*7520*/  S2R R3, SR_CTAID.X ;  /* 0x0000000000037919 */ /* 0x000e220000002500 */
[----:B------:R-:W-:Y:S01]  /*7530*/  ISETP.NE.U32.AND P0, PT, RZ, UR4, PT ;  /* 0x00000004ff007c0c */ /* 0x000fe2000bf05070 */
[----:B------:R-:W-:Y:S01]  /*7540*/  ULDC UR7, c[0x0][0x630] ;  /* 0x00018c0000077ab9 */ /* 0x000fe20000000800 */
[----:B------:R-:W-:Y:S01]  /*7550*/  IMAD.MOV.U32 R4, RZ, RZ, R16 ;  /* 0x000000ffff047224 */ /* 0x000fe200078e0010 */
[----:B------:R-:W1:Y:S01]  /*7560*/  S2R R0, SR_CTAID.Y ;  /* 0x0000000000007919 */ /* 0x000e620000002600 */
[----:B------:R-:W-:Y:S01]  /*7570*/  ISETP.NE.AND.EX P0, PT, RZ, UR5, PT, P0 ;  /* 0x00000005ff007c0c */ /* 0x000fe2000bf05300 */
[----:B------:R-:W-:-:S12]  /*7580*/  IMAD.MOV.U32 R5, RZ, RZ, R17 ;  /* 0x000000ffff057224 */ /* 0x000fd800078e0011 */
[----:B------:R-:W-:Y:S05]  /*7590*/  @!P0 BRA `(.L_x_125) ;  /* 0x0000000000288947 */ /* 0x000fea0003800000 */
[----:B------:R-:W-:Y:S02]  /*75a0*/  ULDC UR6, c[0x0][0x634] ;  /* 0x00018d0000067ab9 */ /* 0x000fe40000000800 */
[----:B------:R-:W-:-:S05]  /*75b0*/  IADD3 R9, P0, R16, UR6, RZ ;  /* 0x0000000610097c10 */ /* 0x000fca000ff1e0ff */
[----:B------:R-:W-:-:S04]  /*75c0*/  IMAD.X R11, RZ, RZ, R17, P0 ;  /* 0x000000ffff0b7224 */ /* 0x000fc800000e0611 */
[----:B------:R-:W-:-:S04]  /*75d0*/  IMAD.WIDE.U32 R6, R11, UR4, RZ ;  /* 0x000000040b067c25 */ /* 0x000fc8000f8e00ff */
[----:B------:R-:W-:-:S04]  /*75e0*/  IMAD.WIDE.U32 R6, P0, R9, UR5, R6 ;  /* 0x0000000509067c25 */ /* 0x000fc8000f800006 */
[----:B------:R-:W-:-:S04]  /*75f0*/  IMAD.WIDE.U32 R8, R9, UR4, RZ ;  /* 0x0000000409087c25 */ /* 0x000fc8000f8e00ff */
[----:B------:R-:W-:Y:S01]  /*7600*/  IMAD.X R5, RZ, RZ, RZ, P0 ;  /* 0x000000ffff057224 */ /* 0x000fe200000e06ff */
[----:B------:R-:W-:Y:S01]  /*7610*/  IADD3 RZ, P0, R9, R6, RZ ;  /* 0x0000000609ff7210 */ /* 0x000fe20007f1e0ff */
[----:B------:R-:W-:-:S04]  /*7620*/  IMAD.MOV.U32 R4, RZ, RZ, R7 ;  /* 0x000000ffff047224 */ /* 0x000fc800078e0007 */
[----:B------:R-:W-:-:S08]  /*7630*/  IMAD.WIDE.U32.X R4, R11, UR5, R4, P0 ;  /* 0x000000050b047c25 */ /* 0x000fd000080e0404 */
.L_x_125:
[--C-:B------:R-:W-:Y:S01]  /*7640*/  SHF.R.U64 R19, R4, UR7, R5.reuse ;  /* 0x0000000704137c19 */ /* 0x100fe20008001205 */
[----:B------:R-:W-:Y:S01]  /*7650*/  ULDC.64 UR4, c[0x0][0x620] ;  /* 0x0001880000047ab9 */ /* 0x000fe20000000a00 */
[----:B------:R-:W-:Y:S01]  /*7660*/  SHF.R.U32.HI R4, RZ, UR7, R5 ;  /* 0x00000007ff047c19 */ /* 0x000fe20008011605 */
[----:B------:R-:W-:Y:S01]  /*7670*/  ULDC.64 UR8, c[0x0][0x640] ;  /* 0x0001900000087ab9 */ /* 0x000fe20000000a00 */
[----:B------:R-:W-:Y:S01]  /*7680*/  IADD3 R7, P0, RZ, -R19, RZ ;  /* 0x80000013ff077210 */ /* 0x000fe20007f1e0ff */
[----:B------:R-:W2:Y:S01]  /*7690*/  LDC R13, c[0x0][0x148] ;  /* 0x00005200ff0d7b82 */ /* 0x000ea20000000800 */
[----:B0-----:R-:W-:Y:S01]  /*76a0*/  I2FP.F32.U32 R8, R3 ;  /* 0x0000000300087245 */ /* 0x001fe20000201000 */
[----:B------:R-:W-:Y:S02]  /*76b0*/  ULDC UR6, c[0x0][0x608] ;  /* 0x0001820000067ab9 */ /* 0x000fe40000000800 */
[----:B------:R-:W-:Y:S01]  /*76c0*/  IMAD.X R4, RZ, RZ, ~R4, P0 ;  /* 0x000000ffff047224 */ /* 0x000fe200000e0e04 */
[----:B------:R-:W-:-:S03]  /*76d0*/  ISETP.NE.U32.AND P0, PT, RZ, UR8, PT ;  /* 0x00000008ff007c0c */ /* 0x000fc6000bf05070 */
[----:B------:R-:W-:Y:S01]  /*76e0*/  IMAD R6, R4, UR4, RZ ;  /* 0x0000000404067c24 */ /* 0x000fe2000f8e02ff */
[----:B------:R-:W-:Y:S01]  /*76f0*/  ISETP.NE.AND.EX P0, PT, RZ, UR9, PT, P0 ;  /* 0x00000009ff007c0c */ /* 0x000fe2000bf05300 */
[----:B------:R-:W-:Y:S01]  /*7700*/  IMAD.WIDE.U32 R4, R7, UR4, R16 ;  /* 0x0000000407047c25 */ /* 0x000fe2000f8e0010 */
[----:B------:R-:W-:-:S03]  /*7710*/  ULDC UR4, c[0x0][0x150] ;  /* 0x0000540000047ab9 */ /* 0x000fc60000000800 */
[----:B------:R-:W-:Y:S01]  /*7720*/  FMUL R8, R8, UR4 ;  /* 0x0000000408087c20 */ /* 0x000fe20008400000 */
[----:B------:R-:W-:Y:S01]  /*7730*/  IMAD R7, R7, UR5, R6 ;  /* 0x0000000507077c24 */ /* 0x000fe2000f8e0206 */
[----:B------:R-:W-:Y:S01]  /*7740*/  ULDC UR4, c[0x0][0x618] ;  /* 0x0001860000047ab9 */ /* 0x000fe20000000800 */
[----:B------:R-:W0:Y:S01]  /*7750*/  LDC R6, c[0x0][0x144] ;  /* 0x00005100ff067b82 */ /* 0x000e220000000800 */
[----:B------:R-:W-:Y:S01]  /*7760*/  ULDC UR5, c[0x0][0x154] ;  /* 0x0000550000057ab9 */ /* 0x000fe20000000800 */
[----:B------:R-:W-:Y:S01]  /*7770*/  IMAD.IADD R5, R5, 0x1, R7 ;  /* 0x0000000105057824 */ /* 0x000fe200078e0207 */
[----:B------:R-:W3:Y:S04]  /*7780*/  F2I.U32.TRUNC.NTZ R8, R8 ;  /* 0x0000000800087305 */ /* 0x000ee8000020f000 */
[----:B------:R-:W-:-:S02]  /*7790*/  SHF.R.U64 R10, R4, UR4, R5 ;  /* 0x00000004040a7c19 */ /* 0x000fc40008001205 */
[----:B-1----:R-:W-:Y:S02]  /*77a0*/  I2FP.F32.U32 R4, R0 ;  /* 0x0000000000047245 */ /* 0x002fe40000201000 */
[----:B------:R-:W-:Y:S01]  /*77b0*/  SHF.R.U32.HI R5, RZ, UR4, R5 ;  /* 0x00000004ff057c19 */ /* 0x000fe20008011605 */
[----:B------:R-:W-:Y:S02]  /*77c0*/  ULDC UR4, c[0x0][0x658] ;  /* 0x0001960000047ab9 */ /* 0x000fe40000000800 */
[----:B------:R-:W-:Y:S01]  /*77d0*/  FMUL R7, R4, UR5 ;  /* 0x0000000504077c20 */ /* 0x000fe20008400000 */
[--C-:B------:R-:W-:Y:S02]  /*77e0*/  SHF.R.U64 R12, R10, UR6, R5.reuse ;  /* 0x000000060a0c7c19 */ /* 0x100fe40008001205 */
[----:B------:R-:W-:Y:S01]  /*77f0*/  SHF.R.U32.HI R5, RZ, UR6, R5 ;  /* 0x00000006ff057c19 */ /* 0x000fe20008011605 */
[----:B------:R1:W4:Y:S01]  /*7800*/  F2I.U32.TRUNC.NTZ R14, R7 ;  /* 0x00000007000e7305 */ /* 0x000322000020f000 */
[----:B---3--:R-:W-:-:S02]  /*7810*/  IMAD.MOV R8, RZ, RZ, -R8 ;  /* 0x000000ffff087224 */ /* 0x008fc400078e0a08 */
[--C-:B------:R-:W-:Y:S02]  /*7820*/  SHF.R.U64 R11, R12, UR4, R5.reuse ;  /* 0x000000040c0b7c19 */ /* 0x100fe40008001205 */
[----:B------:R-:W-:Y:S01]  /*7830*/  SHF.R.U32.HI R5, RZ, UR4, R5 ;  /* 0x00000004ff057c19 */ /* 0x000fe20008011605 */
[----:B0-----:R-:W-:Y:S02]  /*7840*/  IMAD R3, R6, R8, R3 ;  /* 0x0000000806037224 */ /* 0x001fe400078e0203 */
[----:B------:R-:W-:Y:S01]  /*7850*/  IMAD.MOV.U32 R4, RZ, RZ, R11 ;  /* 0x000000ffff047224 */ /* 0x000fe200078e000b */
[----:B-12-4-:R-:W-:Y:S06]  /*7860*/  @!P0 BRA `(.L_x_126) ;  /* 0x0000000000288947 */ /* 0x016fec0003800000 */
        /* <DEDUP_REMOVED lines=10> */
.L_x_126:
[----:B------:R-:W-:Y:S01]  /*7910*/  ISETP.NE.AND P0, PT, R2, 0x1, PT ;  /* 0x000000010200780c */ /* 0x000fe20003f05270 */
[----:B------:R-:W-:Y:S01]  /*7920*/  ULDC UR4, c[0x0][0x648] ;  /* 0x0001920000047ab9 */ /* 0x000fe20000000800 */
[----:B------:R-:W-:Y:S01]  /*7930*/  IMAD.MOV R14, RZ, RZ, -R14 ;  /* 0x000000ffff0e7224 */ /* 0x000fe200078e0a0e */
[----:B------:R-:W-:Y:S01]  /*7940*/  SHF.R.U64 R5, R4, UR4, R5 ;  /* 0x0000000404057c19 */ /* 0x000fe20008001205 */
[----:B------:R-:W-:Y:S01]  /*7950*/  ULDC UR4, c[0x0][0x638] ;  /* 0x00018e0000047ab9 */ /* 0x000fe20000000800 */
[----:B------:R-:W-:Y:S01]  /*7960*/  LOP3.LUT R12, R12, UR45, RZ, 0xc0, !PT ;  /* 0x0000002d0c0c7c12 */ /* 0x000fe2000f8ec0ff */
[----:B------:R-:W-:Y:S01]  /*7970*/  ULDC UR5, c[0x0][0x610] ;  /* 0x0001840000057ab9 */ /* 0x000fe20000000800 */
[----:B------:R-:W-:-:S03]  /*7980*/  LOP3.LUT R22, R10, UR43, RZ, 0xc0, !PT ;  /* 0x0000002b0a167c12 */ /* 0x000fc6000f8ec0ff */
[----:B------:R-:W-:-:S03]  /*7990*/  IMAD R12, R5, UR44, R12 ;  /* 0x0000002c050c7c24 */ /* 0x000fc6000f8e020c */
[----:B------:R-:W-:Y:S02]  /*79a0*/  @P0 IMAD R3, R13, R14, R0 ;  /* 0x0000000e0d030224 */ /* 0x000fe400078e0200 */
[----:B------:R-:W-:Y:S02]  /*79b0*/  IMAD.MOV R0, RZ, RZ, -R5 ;  /* 0x000000ffff007224 */ /* 0x000fe400078e0a05 */
[----:B------:R-:W-:Y:S02]  /*79c0*/  IMAD R3, R12, UR5, R3 ;  /* 0x000000050c037c24 */ /* 0x000fe4000f8e0203 */
[----:B------:R-:W-:Y:S01]  /*79d0*/  IMAD R11, R0, UR4, R11 ;  /* 0x00000004000b7c24 */ /* 0x000fe2000f8e020b */
[----:B------:R-:W-:Y:S01]  /*79e0*/  ULDC UR4, c[0x0][0x600] ;  /* 0x0001800000047ab9 */ /* 0x000fe20000000800 */
[----:B------:R-:W-:Y:S02]  /*79f0*/  IMAD.MOV.U32 R0, RZ, RZ, 0x1 ;  /* 0x00000001ff007424 */ /* 0x000fe400078e00ff */
[----:B------:R-:W-:-:S05]  /*7a00*/  IMAD R22, R11, UR4, R22 ;  /* 0x000000040b167c24 */ /* 0x000fca000f8e0216 */
[----:B------:R-:W-:Y:S02]  /*7a10*/  SEL R18, R22, R3, !P0 ;  /* 0x0000000316127207 */ /* 0x000fe40004000000 */
[----:B------:R-:W-:-:S07]  /*7a20*/  SEL R22, R3, R22, !P0 ;  /* 0x0000001603167207 */ /* 0x000fce0004000000 */
.L_x_124:
[----:B------:R-:W-:Y:S05]  /*7a30*/  BSYNC B0 ;  /* 0x0000000000007941 */ /* 0x000fea0003800000 */
.L_x_123:
[----:B------:R-:W-:-:S13]  /*7a40*/  LOP3.LUT P0, RZ, R0, 0xff, RZ, 0xc0, !PT ;  /* 0x000000ff00ff7812 */ /* 0x000fda000780c0ff */
[----:B------:R-:W-:Y:S05]  /*7a50*/  @P0 BRA `(.L_x_127) ;  /* 0xffffffec00540947 */ /* 0x000fea000383ffff */
[----:B------:R-:W-:Y:S05]  /*7a60*/  BSYNC B7 ;  /* 0x0000000000077941 */ /* 0x000fea0003800000 */
.L_x_113:
[----:B------:R-:W-:-:S03]  /*7a70*/  UMOV UR4, 0xffffffff ;  /* 0xffffffff00047882 */ /* 0x000fc60000000000 */
[----:B------:R-:W-:Y:S05]  /*7a80*/  BRA.DIV UR4, `(.L_x_128) ;  /* 0x0000000e04c47947 */ /* 0x000fea000b800000 */
[----:B------:R-:W-:-:S13]  /*7a90*/  ELECT P6, URZ, PT ;  /* 0x00000000003f782f */ /* 0x000fda00038c0000 */
.L_x_164:
[----:B------:R-:W-:Y:S04]  /*7aa0*/  BSSY B0, `(.L_x_129) ;  /* 0x0000086000007945 */ /* 0x000fe80003800000 */
[----:B------:R-:W-:Y:S05]  /*7ab0*/  @!P6 BRA `(.L_x_130) ;  /* 0x000000080010e947 */ /* 0x000fea0003800000 */
[----:B------:R-:W-:-:S04]  /*7ac0*/  ULOP3.LUT UR4, UR40, 0x2, URZ, 0xfc, !UPT ;  /* 0x0000000228047892 */ /* 0x000fc8000f8efc3f */
[----:B------:R-:W-:-:S06]  /*7ad0*/  UISETP.NE.AND UP0, UPT, UR4, 0x3, UPT ;  /* 0x000000030400788c */ /* 0x000fcc000bf05270 */
[----:B------:R-:W-:-:S13]  /*7ae0*/  PLOP3.LUT P0, PT, PT, PT, UP0, 0x80, 0x0 ;  /* 0x000000000000781c */ /* 0x000fda0003f0f008 */
[----:B------:R-:W-:Y:S05]  /*7af0*/  @!P0 BRA `(.L_x_131) ;  /* 0x0000000000048947 */ /* 0x000fea0003800000 */
[----:B------:R-:W-:Y:S01]  /*7b00*/  BPT.TRAP 0x1 ;  /* 0x000000040000795c */ /* 0x000fe20000300000 */
.L_x_131:
[----:B------:R-:W0:Y:S01]  /*7b10*/  S2R R3, SR_CgaCtaId ;  /* 0x0000000000037919 */ /* 0x000e220000008800 */
[----:B------:R-:W-:Y:S02]  /*7b20*/  MOV R0, 0x400 ;  /* 0x0000040000007802 */ /* 0x000fe40000000f00 */
[----:B------:R-:W-:Y:S02]  /*7b30*/  SHF.L.U32 R2, R24, 0x1f, RZ ;  /* 0x0000001f18027819 */ /* 0x000fe400000006ff */
[----:B0-----:R-:W-:-:S05]  /*7b40*/  LEA R0, R3, R0, 0x18 ;  /* 0x0000000003007211 */ /* 0x001fca00078ec0ff */
[----:B------:R-:W-:-:S04]  /*7b50*/  VIADD R0, R0, 0x70 ;  /* 0x0000007000007836 */ /* 0x000fc80000000000 */
[C---:B------:R-:W-:Y:S01]  /*7b60*/  IMAD R5, R25.reuse, 0x8, R0 ;  /* 0x0000000819057824 */ /* 0x040fe200078e0200 */
[----:B------:R-:W-:-:S03]  /*7b70*/  IADD3 R25, R25, 0x1, RZ ;  /* 0x0000000119197810 */ /* 0x000fc60007ffe0ff */
[----:B------:R-:W0:Y:S01]  /*7b80*/  SYNCS.PHASECHK.TRANS64.TRYWAIT P0, [R5+URZ], R2 ;  /* 0x00000002050075a7 */ /* 0x000e22000800017f */
[----:B------:R-:W-:-:S04]  /*7b90*/  ISETP.NE.AND P1, PT, R25, 0xe, PT ;  /* 0x0000000e1900780c */ /* 0x000fc80003f25270 */
[----:B------:R-:W-:Y:S02]  /*7ba0*/  SEL R3, RZ, 0x1, P1 ;  /* 0x00000001ff037807 */ /* 0x000fe40000800000 */
[----:B------:R-:W-:Y:S02]  /*7bb0*/  SEL R25, R25, RZ, P1 ;  /* 0x000000ff19197207 */ /* 0x000fe40000800000 */
[----:B------:R-:W-:-:S03]  /*7bc0*/  LOP3.LUT R24, R24, R3, RZ, 0x3c, !PT ;  /* 0x0000000318187212 */ /* 0x000fc600078e3cff */
[----:B------:R-:W-:Y:S01]  /*7bd0*/  IMAD R7, R25, 0x8, R0 ;  /* 0x0000000819077824 */ /* 0x000fe200078e0200 */
[----:B------:R-:W-:Y:S01]  /*7be0*/  SHF.L.U32 R4, R24, 0x1f, RZ ;  /* 0x0000001f18047819 */ /* 0x000fe200000006ff */
[----:B0-----:R-:W-:Y:S06]  /*7bf0*/  @!P0 BRA `(.L_x_132) ;  /* 0x0000000c00888947 */ /* 0x001fec0003800000 */
.L_x_165:
[----:B------:R-:W1:Y:S01]  /*7c00*/  SYNCS.PHASECHK.TRANS64.TRYWAIT P0, [R7+URZ], R4 ;  /* 0x00000004070075a7 */ /* 0x000e62000800017f */
[----:B0-----:R-:W-:-:S05]  /*7c10*/  VIADD R2, R25, 0x1 ;  /* 0x0000000119027836 */ /* 0x001fca0000000000 */
[----:B------:R-:W-:-:S04]  /*7c20*/  ISETP.NE.AND P1, PT, R2, 0xe, PT ;  /* 0x0000000e0200780c */ /* 0x000fc80003f25270 */
[----:B------:R-:W-:Y:S02]  /*7c30*/  SEL R3, RZ, 0x1, P1 ;  /* 0x00000001ff037807 */ /* 0x000fe40000800000 */
[----:B------:R-:W-:Y:S02]  /*7c40*/  SEL R9, R2, RZ, P1 ;  /* 0x000000ff02097207 */ /* 0x000fe40000800000 */
[----:B------:R-:W-:-:S03]  /*7c50*/  LOP3.LUT R24, R24, R3, RZ, 0x3c, !PT ;  /* 0x0000000318187212 */ /* 0x000fc600078e3cff */
[----:B------:R-:W-:Y:S01]  /*7c60*/  IMAD R6, R9, 0x8, R0 ;  /* 0x0000000809067824 */ /* 0x000fe200078e0200 */
[----:B------:R-:W-:Y:S01]  /*7c70*/  SHF.L.U32 R5, R24, 0x1f, RZ ;  /* 0x0000001f18057819 */ /* 0x000fe200000006ff */
[----:B-1----:R-:W-:Y:S06]  /*7c80*/  @!P0 BRA `(.L_x_133) ;  /* 0x0000000c00788947 */ /* 0x002fec0003800000 */
.L_x_166:
[----:B------:R-:W1:Y:S01]  /*7c90*/  SYNCS.PHASECHK.TRANS64.TRYWAIT P0, [R6+URZ], R5 ;  /* 0x00000005060075a7 */ /* 0x000e62000800017f */
[----:B------:R-:W-:-:S05]  /*7ca0*/  VIADD R2, R9, 0x1 ;  /* 0x0000000109027836 */ /* 0x000fca0000000000 */
[----:B------:R-:W-:-:S04]  /*7cb0*/  ISETP.NE.AND P1, PT, R2, 0xe, PT ;  /* 0x0000000e0200780c */ /* 0x000fc80003f25270 */
[----:B------:R-:W-:Y:S02]  /*7cc0*/  SEL R3, RZ, 0x1, P1 ;  /* 0x00000001ff037807 */ /* 0x000fe40000800000 */
[----:B0-----:R-:W-:Y:S02]  /*7cd0*/  SEL R7, R2, RZ, P1 ;  /* 0x000000ff02077207 */ /* 0x001fe40000800000 */
[----:B------:R-:W-:-:S03]  /*7ce0*/  LOP3.LUT R24, R24, R3, RZ, 0x3c, !PT ;  /* 0x0000000318187212 */ /* 0x000fc600078e3cff */
[----:B------:R-:W-:Y:S01]  /*7cf0*/  IMAD R9, R7, 0x8, R0 ;  /* 0x0000000807097824 */ /* 0x000fe200078e0200 */
[----:B------:R-:W-:Y:S01]  /*7d00*/  SHF.L.U32 R4, R24, 0x1f, RZ ;  /* 0x0000001f18047819 */ /* 0x000fe200000006ff */
[----:B-1----:R-:W-:Y:S06]  /*7d10*/  @!P0 BRA `(.L_x_134) ;  /* 0x0000000c00688947 */ /* 0x002fec0003800000 */
.L_x_167:
[----:B------:R-:W1:Y:S01]  /*7d20*/  SYNCS.PHASECHK.TRANS64.TRYWAIT P0, [R9+URZ], R4 ;  /* 0x00000004090075a7 */ /* 0x000e62000800017f */
[----:B------:R-:W-:-:S05]  /*7d30*/  VIADD R2, R7, 0x1 ;  /* 0x0000000107027836 */ /* 0x000fca0000000000 */
[----:B------:R-:W-:-:S04]  /*7d40*/  ISETP.NE.AND P1, PT, R2, 0xe, PT ;  /* 0x0000000e0200780c */ /* 0x000fc80003f25270 */
[----:B------:R-:W-:Y:S02]  /*7d50*/  SEL R3, RZ, 0x1, P1 ;  /* 0x00000001ff037807 */ /* 0x000fe40000800000 */
[----:B------:R-:W-:Y:S02]  /*7d60*/  SEL R7, R2, RZ, P1 ;  /* 0x000000ff02077207 */ /* 0x000fe40000800000 */
[----:B------:R-:W-:-:S03]  /*7d70*/  LOP3.LUT R24, R24, R3, RZ, 0x3c, !PT ;  /* 0x0000000318187212 */ /* 0x000fc600078e3cff */
[----:B0-----:R-:W-:Y:S01]  /*7d80*/  IMAD R6, R7, 0x8, R0 ;  /* 0x0000000807067824 */ /* 0x001fe200078e0200 */
[----:B------:R-:W-:Y:S01]  /*7d90*/  SHF.L.U32 R5, R24, 0x1f, RZ ;  /* 0x0000001f18057819 */ /* 0x000fe200000006ff */
[----:B-1----:R-:W-:Y:S06]  /*7da0*/  @!P0 BRA `(.L_x_135) ;  /* 0x0000000c00588947 */ /* 0x002fec0003800000 */
.L_x_168:
        /* <DEDUP_REMOVED lines=9> */
.L_x_169:
        /* <DEDUP_REMOVED lines=9> */
.L_x_170:
        /* <DEDUP_REMOVED lines=9> */
.L_x_171:
        /* <DEDUP_REMOVED lines=9> */
.L_x_172:
        /* <DEDUP_REMOVED lines=9> */
.L_x_173:
        /* <DEDUP_REMOVED lines=9> */
.L_x_174:
        /* <DEDUP_REMOVED lines=9> */
.L_x_175:
        /* <DEDUP_REMOVED lines=9> */
.L_x_176:
[----:B------:R-:W1:Y:S01]  /*8230*/  SYNCS.PHASECHK.TRANS64.TRYWAIT P0, [R6+URZ], R5 ;  /* 0x00000005060075a7 */ /* 0x000e62000800017f */
[----:B------:R-:W-:-:S05]  /*8240*/  VIADD R2, R7, 0x1 ;  /* 0x0000000107027836 */ /* 0x000fca0000000000 */
[----:B------:R-:W-:-:S04]  /*8250*/  ISETP.NE.AND P1, PT, R2, 0xe, PT ;  /* 0x0000000e0200780c */ /* 0x000fc80003f25270 */
[----:B0-----:R-:W-:Y:S02]  /*8260*/  SEL R4, RZ, 0x1, P1 ;  /* 0x00000001ff047807 */ /* 0x001fe40000800000 */
[----:B------:R-:W-:Y:S02]  /*8270*/  SEL R3, R2, RZ, P1 ;  /* 0x000000ff02037207 */ /* 0x000fe40000800000 */
[----:B------:R-:W-:Y:S01]  /*8280*/  LOP3.LUT R4, R11, R4, RZ, 0x3c, !PT ;  /* 0x000000040b047212 */ /* 0x000fe200078e3cff */
[----:B-1----:R-:W-:Y:S06]  /*8290*/  @!P0 BRA `(.L_x_144) ;  /* 0x0000000800d08947 */ /* 0x002fec0003800000 */
.L_x_177:
[----:B------:R-:W-:Y:S02]  /*82a0*/  LEA R3, R3, R0, 0x3 ;  /* 0x0000000003037211 */ /* 0x000fe400078e18ff */
[----:B------:R-:W-:-:S07]  /*82b0*/  SHF.L.U32 R0, R4, 0x1f, RZ ;  /* 0x0000001f04007819 */ /* 0x000fce00000006ff */
.L_x_145:
[----:B-1----:R1:W2:Y:S02]  /*82c0*/  SYNCS.PHASECHK.TRANS64.TRYWAIT P0, [R3+URZ], R0 ;  /* 0x00000000030075a7 */ /* 0x0022a4000800017f */
[----:B--2---:R-:W-:Y:S05]  /*82d0*/  @!P0 NANOSLEEP.SYNCS 0x989680 ;  /* 0x009896800000895d */ /* 0x004fea0003900000 */
[----:B------:R-:W2:Y:S02]  /*82e0*/  @!P0 SYNCS.PHASECHK.TRANS64 P0, [R3+URZ], R0 ;  /* 0x00000000030085a7 */ /* 0x000ea4000800007f */
[----:B--2---:R-:W-:Y:S05]  /*82f0*/  @!P0 BRA `(.L_x_145) ;  /* 0xfffffffc00f08947 */ /* 0x004fea000383ffff */
.L_x_130:
[----:B------:R-:W-:Y:S05]  /*8300*/  BSYNC B0 ;  /* 0x0000000000007941 */ /* 0x000fea0003800000 */
.L_x_129:
[----:B------:R-:W-:Y:S05]  /*8310*/  EXIT ;  /* 0x000000000000794d */ /* 0x000fea0003800000 */
.L_x_16:
[----:B0-----:R-:W-:-:S04]  /*8320*/  IMAD.U32 R5, RZ, RZ, UR49 ;  /* 0x00000031ff057e24 */ /* 0x001fc8000f8e00ff */
[----:B------:R0:W1:Y:S03]  /*8330*/  SYNCS.PHASECHK.TRANS64.TRYWAIT P0, [R5+URZ], R0 ;  /* 0x00000000050075a7 */ /* 0x000066000800017f */
[----:B-1----:R-:W-:Y:S05]  /*8340*/  @!P0 NANOSLEEP.SYNCS 0x989680 ;  /* 0x009896800000895d */ /* 0x002fea0003900000 */
[----:B------:R-:W1:Y:S02]  /*8350*/  @!P0 SYNCS.PHASECHK.TRANS64 P0, [R5+URZ], R0 ;  /* 0x00000000050085a7 */ /* 0x000e64000800007f */
[----:B-1----:R-:W-:Y:S05]  /*8360*/  @!P0 BRA `(.L_x_16) ;  /* 0xfffffffc00ec8947 */ /* 0x002fea000383ffff */
[----:B------:R-:W-:Y:S05]  /*8370*/  BRA `(.L_x_146) ;  /* 0xffffff9400247947 */ /* 0x000fea000383ffff */
.L_x_20:
[----:B------:R-:W-:Y:S01]  /*8380*/  CS2R R12, SRZ ;  /* 0x00000000000c7805 */ /* 0x000fe2000001ff00 */
[----:B------:R-:W-:Y:S02]  /*8390*/  IMAD.MOV.U32 R11, RZ, RZ, 0x1f ;  /* 0x0000001fff0b7424 */ /* 0x000fe400078e00ff */
[----:B------:R-:W-:-:S07]  /*83a0*/  IMAD.MOV.U32 R15, RZ, RZ, -0x1 ;  /* 0xffffffffff0f7424 */ /* 0x000fce00078e00ff */
[----:B-----5:R-:W-:Y:S05]  /*83b0*/  WARPSYNC.COLLECTIVE R15, `(.L_x_147) ;  /* 0x000000000f087348 */ /* 0x020fea0003c00000 */
[----:B------:R0:W1:Y:S02]  /*83c0*/  SHFL.IDX P6, R14, R13, R12, R11 ;  /* 0x0000000c0d0e7389 */ /* 0x00006400000c000b */
[----:B01---5:R-:W-:Y:S01]  /*83d0*/  ENDCOLLECTIVE ;  /* 0x000000000000791b */ /* 0x023fe20003800000 */
.L_x_147:
[----:B------:R-:W-:Y:S05]  /*83e0*/  BRA `(.L_x_148) ;  /* 0xffffff9800087947 */ /* 0x000fea000383ffff */
.L_x_24:
[----:B-1----:R1:W2:Y:S02]  /*83f0*/  SYNCS.PHASECHK.TRANS64.TRYWAIT P1, [R3+URZ], R0 ;  /* 0x00000000030075a7 */ /* 0x0022a4000802017f */
[----:B--2---:R-:W-:Y:S05]  /*8400*/  @!P1 NANOSLEEP.SYNCS 0x989680 ;  /* 0x009896800000995d */ /* 0x004fea0003900000 */
[----:B------:R-:W2:Y:S02]  /*8410*/  @!P1 SYNCS.PHASECHK.TRANS64 P1, [R3+URZ], R0 ;  /* 0x00000000030095a7 */ /* 0x000ea4000802007f */
[----:B--2---:R-:W-:Y:S05]  /*8420*/  @!P1 BRA `(.L_x_24) ;  /* 0xfffffffc00f09947 */ /* 0x004fea000383ffff */
[----:B------:R-:W-:Y:S05]  /*8430*/  BRA `(.L_x_23) ;  /* 0xffffff9800287947 */ /* 0x000fea000383ffff */
.L_x_26:
[----:B------:R-:W-:Y:S01]  /*8440*/  IMAD.MOV.U32 R78, RZ, RZ, 0x90 ;  /* 0x00000090ff4e7424 */ /* 0x000fe200078e00ff */
[----:B------:R-:W-:Y:S01]  /*8450*/  ISETP.NE.AND P3, PT, R72, RZ, PT ;  /* 0x000000ff4800720c */ /* 0x000fe20003f65270 */
[C---:B------:R-:W-:Y:S01]  /*8460*/  IMAD.IADD R13, R26.reuse, 0x1, R87 ;  /* 0x000000011a0d7824 */ /* 0x040fe200078e0257 */
[----:B------:R-:W-:Y:S01]  /*8470*/  BSSY B0, `(.L_x_149) ;  /* 0x000000d000007945 */ /* 0x000fe20003800000 */
[----:B------:R-:W-:Y:S01]  /*8480*/  IMAD.IADD R15, R26, 0x1, R89 ;  /* 0x000000011a0f7824 */ /* 0x000fe200078e0259 */
[----:B------:R-:W-:Y:S01]  /*8490*/  SEL R78, R78, 0x70, !P3 ;  /* 0x000000704e4e7807 */ /* 0x000fe20005800000 */
[C-C-:B------:R-:W-:Y:S01]  /*84a0*/  IMAD R9, R13.reuse, 0x4, R80.reuse ;  /* 0x000000040d097824 */ /* 0x140fe200078e0250 */
[----:B------:R-:W-:Y:S01]  /*84b0*/  LEA R13, R13, UR46, 0x2 ;  /* 0x0000002e0d0d7c11 */ /* 0x000fe2000f8e10ff */
[C---:B------:R-:W-:Y:S01]  /*84c0*/  IMAD R25, R15.reuse, 0x4, R80 ;  /* 0x000000040f197824 */ /* 0x040fe200078e0250 */
[----:B------:R-:W-:Y:S01]  /*84d0*/  LEA R12, R15, UR46, 0x2 ;  /* 0x0000002e0f0c7c11 */ /* 0x000fe2000f8e10ff */
[----:B------:R-:W-:-:S02]  /*84e0*/  IMAD.IADD R9, R9, 0x1, R78 ;  /* 0x0000000109097824 */ /* 0x000fc400078e024e */
[----:B------:R-:W-:Y:S02]  /*84f0*/  IMAD.IADD R8, R78, 0x1, R25 ;  /* 0x000000014e087824 */ /* 0x000fe400078e0219 */
[----:B------:R-:W-:-:S07]  /*8500*/  IMAD.MOV.U32 R15, RZ, RZ, -0x1 ;  /* 0xffffffffff0f7424 */ /* 0x000fce00078e00ff */
[----:B012345:R-:W-:Y:S05]  /*8510*/  WARPSYNC.COLLECTIVE R15, `(.L_x_150) ;  /* 0x000000000f087348 */ /* 0x03ffea0003c00000 */
[----:B------:R-:W-:Y:S01]  /*8520*/  NOP ;  /* 0x0000000000007918 */ /* 0x000fe20000000000 */
[----:B012345:R-:W-:Y:S01]  /*8530*/  ENDCOLLECTIVE ;  /* 0x000000000000791b */ /* 0x03ffe20003800000 */
.L_x_150:
[----:B------:R-:W-:Y:S05]  /*8540*/  BSYNC B0 ;  /* 0x0000000000007941 */ /* 0x000fea0003800000 */
.L_x_149:
[----:B------:R0:W-:Y:S01]  /*8550*/  STS [R13+0x1c300], R0 ;  /* 0x01c300000d007388 */ /* 0x0001e20000000800 */
[----:B------:R-:W-:-:S03]  /*8560*/  IMAD.MOV.U32 R15, RZ, RZ, -0x1 ;  /* 0xffffffffff0f7424 */ /* 0x000fc600078e00ff */
[----:B------:R0:W-:Y:S04]  /*8570*/  STS [R9], R4 ;  /* 0x0000000409007388 */ /* 0x0001e80000000800 */
[----:B------:R0:W-:Y:S04]  /*8580*/  STS [R12+0x1c300], R5 ;  /* 0x01c300050c007388 */ /* 0x0001e80000000800 */
[----:B------:R0:W-:Y:S04]  /*8590*/  STS [R8], R7 ;  /* 0x0000000708007388 */ /* 0x0001e80000000800 */
[----:B------:R-:W1:Y:S04]  /*85a0*/  LDS R10, [R10+0x1d300] ;  /* 0x01d300000a0a7984 */ /* 0x000e680000000800 */
[----:B------:R0:W2:Y:S04]  /*85b0*/  LDS R28, [R3+0x1000] ;  /* 0x00100000031c7984 */ /* 0x0000a80000000800 */
[----:B------:R-:W3:Y:S04]  /*85c0*/  LDS R11, [R11+0x1d300] ;  /* 0x01d300000b0b7984 */ /* 0x000ee80000000800 */
[----:B------:R0:W4:Y:S02]  /*85d0*/  LDS R25, [R6+0x1000] ;  /* 0x0010000006197984 */ /* 0x0001240000000800 */
[----:B01234-:R-:W-:Y:S05]  /*85e0*/  WARPSYNC.COLLECTIVE R15, `(.L_x_151) ;  /* 0x000000000f087348 */ /* 0x01ffea0003c00000 */
[----:B------:R-:W-:Y:S01]  /*85f0*/  NOP ;  /* 0x0000000000007918 */ /* 0x000fe20000000000 */
[----:B01234-:R-:W-:Y:S01]  /*8600*/  ENDCOLLECTIVE ;  /* 0x000000000000791b */ /* 0x01ffe20003800000 */
.L_x_151:
[----:B------:R-:W-:Y:S05]  /*8610*/  BRA `(.L_x_152) ;  /* 0xffffff9c00007947 */ /* 0x000fea000383ffff */
.L_x_30:
[----:B0-----:R0:W1:Y:S02]  /*8620*/  SYNCS.PHASECHK.TRANS64.TRYWAIT P1, [R84+URZ], R93 ;  /* 0x0000005d540075a7 */ /* 0x001064000802017f */
[----:B-1----:R-:W-:Y:S05]  /*8630*/  @!P1 NANOSLEEP.SYNCS 0x989680 ;  /* 0x009896800000995d */ /* 0x002fea0003900000 */
[----:B------:R-:W1:Y:S02]  /*8640*/  @!P1 SYNCS.PHASECHK.TRANS64 P1, [R84+URZ], R93 ;  /* 0x0000005d540095a7 */ /* 0x000e64000802007f */
[----:B-1----:R-:W-:Y:S05]  /*8650*/  @!P1 BRA `(.L_x_30) ;  /* 0xfffffffc00f09947 */ /* 0x002fea000383ffff */
[----:B------:R-:W-:Y:S05]  /*8660*/  BRA `(.L_x_29) ;  /* 0xffffffa000d07947 */ /* 0x000fea000383ffff */
.L_x_38:
[----:B------:R0:W0:Y:S02]  /*8670*/  SYNCS.PHASECHK.TRANS64.TRYWAIT P1, [R90+URZ], R93 ;  /* 0x0000005d5a0075a7 */ /* 0x000024000802017f */
[----:B0-----:R-:W-:Y:S05]  /*8680*/  @!P1 NANOSLEEP.SYNCS 0x989680 ;  /* 0x009896800000995d */ /* 0x001fea0003900000 */
[----:B------:R-:W0:Y:S02]  /*8690*/  @!P1 SYNCS.PHASECHK.TRANS64 P1, [R90+URZ], R93 ;  /* 0x0000005d5a0095a7 */ /* 0x000e24000802007f */
[----:B0-----:R-:W-:Y:S05]  /*86a0*/  @!P1 BRA `(.L_x_38) ;  /* 0xfffffffc00f09947 */ /* 0x001fea000383ffff */
[----:B------:R-:W-:Y:S05]  /*86b0*/  BRA `(.L_x_37) ;  /* 0xffffffac00dc7947 */ /* 0x000fea000383ffff */
.L_x_39:
[--C-:B0-----:R-:W-:Y:S01]  /*86c0*/  IMAD.IADD R11, R13, 0x1, R84.reuse ;  /* 0x000000010d0b7824 */ /* 0x101fe200078e0254 */
[----:B------:R-:W-:Y:S01]  /*86d0*/  BSSY B0, `(.L_x_153) ;  /* 0x000000c000007945 */ /* 0x000fe20003800000 */
[----:B------:R-:W-:Y:S02]  /*86e0*/  IMAD.IADD R13, R15, 0x1, R84 ;  /* 0x000000010f0d7824 */ /* 0x000fe400078e0254 */
[C-C-:B------:R-:W-:Y:S01]  /*86f0*/  IMAD R15, R11.reuse, 0x4, R80.reuse ;  /* 0x000000040b0f7824 */ /* 0x140fe200078e0250 */
[----:B------:R-:W-:Y:S01]  /*8700*/  LEA R11, R11, UR46, 0x2 ;  /* 0x0000002e0b0b7c11 */ /* 0x000fe2000f8e10ff */
[C---:B------:R-:W-:Y:S01]  /*8710*/  IMAD R89, R13.reuse, 0x4, R80 ;  /* 0x000000040d597824 */ /* 0x040fe200078e0250 */
[----:B------:R-:W-:Y:S01]  /*8720*/  LEA R13, R13, UR46, 0x2 ;  /* 0x0000002e0d0d7c11 */ /* 0x000fe2000f8e10ff */
[C---:B------:R-:W-:Y:S02]  /*8730*/  IMAD.IADD R10, R78.reuse, 0x1, R15 ;  /* 0x000000014e0a7824 */ /* 0x040fe400078e020f */
[----:B------:R-:W-:-:S02]  /*8740*/  IMAD.IADD R12, R78, 0x1, R89 ;  /* 0x000000014e0c7824 */ /* 0x000fc400078e0259 */
[----:B------:R-:W-:-:S07]  /*8750*/  IMAD.MOV.U32 R15, RZ, RZ, -0x1 ;  /* 0xffffffffff0f7424 */ /* 0x000fce00078e00ff */
[----:B-12345:R-:W-:Y:S05]  /*8760*/  WARPSYNC.COLLECTIVE R15, `(.L_x_154) ;  /* 0x000000000f087348 */ /* 0x03efea0003c00000 */
[----:B------:R-:W-:Y:S01]  /*8770*/  NOP ;  /* 0x0000000000007918 */ /* 0x000fe20000000000 */
[----:B-12345:R-:W-:Y:S01]  /*8780*/  ENDCOLLECTIVE ;  /* 0x000000000000791b */ /* 0x03efe20003800000 */
.L_x_154:
[----:B------:R-:W-:Y:S05]  /*8790*/  BSYNC B0 ;  /* 0x0000000000007941 */ /* 0x000fea0003800000 */
.L_x_153:
[----:B------:R0:W-:Y:S01]  /*87a0*/  STS [R11+0x1c300], R0 ;  /* 0x01c300000b007388 */ /* 0x0001e20000000800 */
[----:B------:R-:W-:-:S03]  /*87b0*/  IMAD.MOV.U32 R15, RZ, RZ, -0x1 ;  /* 0xffffffffff0f7424 */ /* 0x000fc600078e00ff */
[----:B------:R0:W-:Y:S04]  /*87c0*/  STS [R10], R3 ;  /* 0x000000030a007388 */ /* 0x0001e80000000800 */
[----:B------:R0:W-:Y:S04]  /*87d0*/  STS [R13+0x1c300], R4 ;  /* 0x01c300040d007388 */ /* 0x0001e80000000800 */
[----:B------:R0:W-:Y:S04]  /*87e0*/  STS [R12], R5 ;  /* 0x000000050c007388 */ /* 0x0001e80000000800 */
[----:B------:R-:W1:Y:S04]  /*87f0*/  LDS R6, [R6+0x1d300] ;  /* 0x01d3000006067984 */ /* 0x000e680000000800 */
[----:B------:R-:W2:Y:S04]  /*8800*/  LDS R7, [R7+0x1000] ;  /* 0x0010000007077984 */ /* 0x000ea80000000800 */
[----:B------:R-:W3:Y:S04]  /*8810*/  LDS R8, [R8+0x1d300] ;  /* 0x01d3000008087984 */ /* 0x000ee80000000800 */
[----:B0-----:R-:W4:Y:S02]  /*8820*/  LDS R9, [R9+0x1000] ;  /* 0x0010000009097984 */ /* 0x001f240000000800 */
[----:B-1234-:R-:W-:Y:S05]  /*8830*/  WARPSYNC.COLLECTIVE R15, `(.L_x_155) ;  /* 0x000000000f087348 */ /* 0x01efea0003c00000 */
[----:B------:R-:W-:Y:S01]  /*8840*/  NOP ;  /* 0x0000000000007918 */ /* 0x000fe20000000000 */
[----:B-1234-:R-:W-:Y:S01]  /*8850*/  ENDCOLLECTIVE ;  /* 0x000000000000791b */ /* 0x01efe20003800000 */
.L_x_155:
[----:B------:R-:W-:Y:S05]  /*8860*/  BRA `(.L_x_156) ;  /* 0xffffffb0000c7947 */ /* 0x000fea000383ffff */
.L_x_45:
[----:B-1----:R-:W-:-:S04]  /*8870*/  IMAD.U32 R3, RZ, RZ, UR49 ;  /* 0x00000031ff037e24 */ /* 0x002fc8000f8e00ff */
[----:B------:R1:W2:Y:S03]  /*8880*/  SYNCS.PHASECHK.TRANS64.TRYWAIT P0, [R3+URZ+0x10], R0 ;  /* 0x00001000030075a7 */ /* 0x0002a6000800017f */
[----:B--2---:R-:W-:Y:S05]  /*8890*/  @!P0 NANOSLEEP.SYNCS 0x989680 ;  /* 0x009896800000895d */ /* 0x004fea0003900000 */
[----:B------:R-:W2:Y:S02]  /*88a0*/  @!P0 SYNCS.PHASECHK.TRANS64 P0, [R3+URZ+0x10], R0 ;  /* 0x00001000030085a7 */ /* 0x000ea4000800007f */
[----:B--2---:R-:W-:Y:S05]  /*88b0*/  @!P0 BRA `(.L_x_45) ;  /* 0xfffffffc00ec8947 */ /* 0x004fea000383ffff */
[----:B------:R-:W-:Y:S05]  /*88c0*/  BRA `(.L_x_157) ;  /* 0xffffffb800787947 */ /* 0x000fea000383ffff */
.L_x_114:
[----:B------:R-:W-:Y:S01]  /*88d0*/  BSSY B0, `(.L_x_158) ;  /* 0x0000006000007945 */ /* 0x000fe20003800000 */
[----:B------:R-:W-:-:S07]  /*88e0*/  IMAD.MOV.U32 R15, RZ, RZ, -0x1 ;  /* 0xffffffffff0f7424 */ /* 0x000fce00078e00ff */
[----:B-----5:R-:W-:Y:S05]  /*88f0*/  WARPSYNC.COLLECTIVE R15, `(.L_x_159) ;  /* 0x000000000f0c7348 */ /* 0x020fea0003c00000 */
[----:B------:R-:W-:Y:S02]  /*8900*/  ELECT P6, UR62, PT ;  /* 0x00000000003e782f */ /* 0x000fe400038c0000 */
[----:B------:R-:W-:Y:S01]  /*8910*/  MOV R14, UR62 ;  /* 0x0000003e000e7c02 */ /* 0x000fe20008000f00 */
[----:B-----5:R-:W-:Y:S10]  /*8920*/  ENDCOLLECTIVE ;  /* 0x000000000000791b */ /* 0x020ff40003800000 */
.L_x_159:
[----:B------:R-:W-:Y:S05]  /*8930*/  BSYNC B0 ;  /* 0x0000000000007941 */ /* 0x000fea0003800000 */
.L_x_158:
[----:B------:R-:W-:Y:S05]  /*8940*/  BRA `(.L_x_160) ;  /* 0xffffffdc00a47947 */ /* 0x000fea000383ffff */
.L_x_119:
[----:B0-----:R0:W2:Y:S02]  /*8950*/  SYNCS.PHASECHK.TRANS64.TRYWAIT P0, [R7+URZ+0x70], R4 ;  /* 0x00007004070075a7 */ /* 0x0010a4000800017f */
[----:B--2---:R-:W-:Y:S05]  /*8960*/  @!P0 NANOSLEEP.SYNCS 0x989680 ;  /* 0x009896800000895d */ /* 0x004fea0003900000 */
[----:B------:R-:W2:Y:S02]  /*8970*/  @!P0 SYNCS.PHASECHK.TRANS64 P0, [R7+URZ+0x70], R4 ;  /* 0x00007004070085a7 */ /* 0x000ea4000800007f */
[----:B--2---:R-:W-:Y:S05]  /*8980*/  @!P0 BRA `(.L_x_119) ;  /* 0xfffffffc00f08947 */ /* 0x004fea000383ffff */
[----:B------:R-:W-:Y:S05]  /*8990*/  BRA `(.L_x_161) ;  /* 0xffffffe000b07947 */ /* 0x000fea000383ffff */
.L_x_128:
[----:B------:R-:W-:Y:S01]  /*89a0*/  BSSY B0, `(.L_x_162) ;  /* 0x0000006000007945 */ /* 0x000fe20003800000 */
[----:B------:R-:W-:-:S07]  /*89b0*/  IMAD.MOV.U32 R15, RZ, RZ, -0x1 ;  /* 0xffffffffff0f7424 */ /* 0x000fce00078e00ff */
[----:B-----5:R-:W-:Y:S05]  /*89c0*/  WARPSYNC.COLLECTIVE R15, `(.L_x_163) ;  /* 0x000000000f0c7348 */ /* 0x020fea0003c00000 */
[----:B------:R-:W-:Y:S02]  /*89d0*/  ELECT P6, UR62, PT ;  /* 0x00000000003e782f */ /* 0x000fe400038c0000 */
[----:B------:R-:W-:Y:S01]  /*89e0*/  MOV R14, UR62 ;  /* 0x0000003e000e7c02 */ /* 0x000fe20008000f00 */
[----:B-----5:R-:W-:Y:S10]  /*89f0*/  ENDCOLLECTIVE ;  /* 0x000000000000791b */ /* 0x020ff40003800000 */
.L_x_163:
[----:B------:R-:W-:Y:S05]  /*8a00*/  BSYNC B0 ;  /* 0x0000000000007941 */ /* 0x000fea0003800000 */
.L_x_162:
[----:B------:R-:W-:Y:S05]  /*8a10*/  BRA `(.L_x_164) ;  /* 0xfffffff000207947 */ /* 0x000fea000383ffff */
.L_x_132:
[----:B0-----:R0:W1:Y:S02]  /*8a20*/  SYNCS.PHASECHK.TRANS64.TRYWAIT P0, [R5+URZ], R2 ;  /* 0x00000002050075a7 */ /* 0x001064000800017f */
[----:B-1----:R-:W-:Y:S05]  /*8a30*/  @!P0 NANOSLEEP.SYNCS 0x989680 ;  /* 0x009896800000895d */ /* 0x002fea0003900000 */
[----:B------:R-:W1:Y:S02]  /*8a40*/  @!P0 SYNCS.PHASECHK.TRANS64 P0, [R5+URZ], R2 ;  /* 0x00000002050085a7 */ /* 0x000e64000800007f */
[----:B-1----:R-:W-:Y:S05]  /*8a50*/  @!P0 BRA `(.L_x_132) ;  /* 0xfffffffc00f08947 */ /* 0x002fea000383ffff */
[----:B------:R-:W-:Y:S05]  /*8a60*/  BRA `(.L_x_165) ;  /* 0xfffffff000647947 */ /* 0x000fea000383ffff */
.L_x_133:
[----:B0-----:R0:W1:Y:S02]  /*8a70*/  SYNCS.PHASECHK.TRANS64.TRYWAIT P0, [R7+URZ], R4 ;  /* 0x00000004070075a7 */ /* 0x001064000800017f */
[----:B-1----:R-:W-:Y:S05]  /*8a80*/  @!P0 NANOSLEEP.SYNCS 0x989680 ;  /* 0x009896800000895d */ /* 0x002fea0003900000 */
[----:B------:R-:W1:Y:S02]  /*8a90*/  @!P0 SYNCS.PHASECHK.TRANS64 P0, [R7+URZ], R4 ;  /* 0x00000004070085a7 */ /* 0x000e64000800007f */
[----:B-1----:R-:W-:Y:S05]  /*8aa0*/  @!P0 BRA `(.L_x_133) ;  /* 0xfffffffc00f08947 */ /* 0x002fea000383ffff */
[----:B------:R-:W-:Y:S05]  /*8ab0*/  BRA `(.L_x_166) ;  /* 0xfffffff000747947 */ /* 0x000fea000383ffff */
.L_x_134:
[----:B0-----:R0:W1:Y:S02]  /*8ac0*/  SYNCS.PHASECHK.TRANS64.TRYWAIT P0, [R6+URZ], R5 ;  /* 0x00000005060075a7 */ /* 0x001064000800017f */
[----:B-1----:R-:W-:Y:S05]  /*8ad0*/  @!P0 NANOSLEEP.SYNCS 0x989680 ;  /* 0x009896800000895d */ /* 0x002fea0003900000 */
[----:B------:R-:W1:Y:S02]  /*8ae0*/  @!P0 SYNCS.PHASECHK.TRANS64 P0, [R6+URZ], R5 ;  /* 0x00000005060085a7 */ /* 0x000e64000800007f */
[----:B-1----:R-:W-:Y:S05]  /*8af0*/  @!P0 BRA `(.L_x_134) ;  /* 0xfffffffc00f08947 */ /* 0x002fea000383ffff */
[----:B------:R-:W-:Y:S05]  /*8b00*/  BRA `(.L_x_167) ;  /* 0xfffffff000847947 */ /* 0x000fea000383ffff */
.L_x_135:
[----:B0-----:R0:W1:Y:S02]  /*8b10*/  SYNCS.PHASECHK.TRANS64.TRYWAIT P0, [R9+URZ], R4 ;  /* 0x00000004090075a7 */ /* 0x001064000800017f */
[----:B-1----:R-:W-:Y:S05]  /*8b20*/  @!P0 NANOSLEEP.SYNCS 0x989680 ;  /* 0x009896800000895d */ /* 0x002fea0003900000 */
[----:B------:R-:W1:Y:S02]  /*8b30*/  @!P0 SYNCS.PHASECHK.TRANS64 P0, [R9+URZ], R4 ;  /* 0x00000004090085a7 */ /* 0x000e64000800007f */
[----:B-1----:R-:W-:Y:S05]  /*8b40*/  @!P0 BRA `(.L_x_135) ;  /* 0xfffffffc00f08947 */ /* 0x002fea000383ffff */
[----:B------:R-:W-:Y:S05]  /*8b50*/  BRA `(.L_x_168) ;  /* 0xfffffff000947947 */ /* 0x000fea000383ffff */
.L_x_136:
[----:B0-----:R0:W1:Y:S02]  /*8b60*/  SYNCS.PHASECHK.TRANS64.TRYWAIT P0, [R6+URZ], R5 ;  /* 0x00000005060075a7 */ /* 0x001064000800017f */
[----:B-1----:R-:W-:Y:S05]  /*8b70*/  @!P0 NANOSLEEP.SYNCS 0x989680 ;  /* 0x009896800000895d */ /* 0x002fea0003900000 */
[----:B------:R-:W1:Y:S02]  /*8b80*/  @!P0 SYNCS.PHASECHK.TRANS64 P0, [R6+URZ], R5 ;  /* 0x00000005060085a7 */ /* 0x000e64000800007f */
[----:B-1----:R-:W-:Y:S05]  /*8b90*/  @!P0 BRA `(.L_x_136) ;  /* 0xfffffffc00f08947 */ /* 0x002fea000383ffff */
[----:B------:R-:W-:Y:S05]  /*8ba0*/  BRA `(.L_x_169) ;  /* 0xfffffff000a47947 */ /* 0x000fea000383ffff */
.L_x_137:
[----:B0-----:R0:W1:Y:S02]  /*8bb0*/  SYNCS.PHASECHK.TRANS64.TRYWAIT P0, [R9+URZ], R4 ;  /* 0x00000004090075a7 */ /* 0x001064000800017f */
[----:B-1----:R-:W-:Y:S05]  /*8bc0*/  @!P0 NANOSLEEP.SYNCS 0x989680 ;  /* 0x009896800000895d */ /* 0x002fea0003900000 */
[----:B------:R-:W1:Y:S02]  /*8bd0*/  @!P0 SYNCS.PHASECHK.TRANS64 P0, [R9+URZ], R4 ;  /* 0x00000004090085a7 */ /* 0x000e64000800007f */
[----:B-1----:R-:W-:Y:S05]  /*8be0*/  @!P0 BRA `(.L_x_137) ;  /* 0xfffffffc00f08947 */ /* 0x002fea000383ffff */
[----:B------:R-:W-:Y:S05]  /*8bf0*/  BRA `(.L_x_170) ;  /* 0xfffffff000b47947 */ /* 0x000fea000383ffff */
.L_x_138:
[----:B0-----:R0:W1:Y:S02]  /*8c00*/  SYNCS.PHASECHK.TRANS64.TRYWAIT P0, [R6+URZ], R5 ;  /* 0x00000005060075a7 */ /* 0x001064000800017f */
[----:B-1----:R-:W-:Y:S05]  /*8c10*/  @!P0 NANOSLEEP.SYNCS 0x989680 ;  /* 0x009896800000895d */ /* 0x002fea0003900000 */
[----:B------:R-:W1:Y:S02]  /*8c20*/  @!P0 SYNCS.PHASECHK.TRANS64 P0, [R6+URZ], R5 ;  /* 0x00000005060085a7 */ /* 0x000e64000800007f */
[----:B-1----:R-:W-:Y:S05]  /*8c30*/  @!P0 BRA `(.L_x_138) ;  /* 0xfffffffc00f08947 */ /* 0x002fea000383ffff */
[----:B------:R-:W-:Y:S05]  /*8c40*/  BRA `(.L_x_171) ;  /* 0xfffffff000c47947 */ /* 0x000fea000383ffff */
.L_x_139:
[----:B0-----:R0:W1:Y:S02]  /*8c50*/  SYNCS.PHASECHK.TRANS64.TRYWAIT P0, [R9+URZ], R4 ;  /* 0x00000004090075a7 */ /* 0x001064000800017f */
[----:B-1----:R-:W-:Y:S05]  /*8c60*/  @!P0 NANOSLEEP.SYNCS 0x989680 ;  /* 0x009896800000895d */ /* 0x002fea0003900000 */
[----:B------:R-:W1:Y:S02]  /*8c70*/  @!P0 SYNCS.PHASECHK.TRANS64 P0, [R9+URZ], R4 ;  /* 0x00000004090085a7 */ /* 0x000e64000800007f */
[----:B-1----:R-:W-:Y:S05]  /*8c80*/  @!P0 BRA `(.L_x_139) ;  /* 0xfffffffc00f08947 */ /* 0x002fea000383ffff */
[----:B------:R-:W-:Y:S05]  /*8c90*/  BRA `(.L_x_172) ;  /* 0xfffffff000d47947 */ /* 0x000fea000383ffff */
.L_x_140:
[----:B0-----:R0:W1:Y:S02]  /*8ca0*/  SYNCS.PHASECHK.TRANS64.TRYWAIT P0, [R6+URZ], R5 ;  /* 0x00000005060075a7 */ /* 0x001064000800017f */
[----:B-1----:R-:W-:Y:S05]  /*8cb0*/  @!P0 NANOSLEEP.SYNCS 0x989680 ;  /* 0x009896800000895d */ /* 0x002fea0003900000 */
[----:B------:R-:W1:Y:S02]  /*8cc0*/  @!P0 SYNCS.PHASECHK.TRANS64 P0, [R6+URZ], R5 ;  /* 0x00000005060085a7 */ /* 0x000e64000800007f */
[----:B-1----:R-:W-:Y:S05]  /*8cd0*/  @!P0 BRA `(.L_x_140) ;  /* 0xfffffffc00f08947 */ /* 0x002fea000383ffff */
[----:B------:R-:W-:Y:S05]  /*8ce0*/  BRA `(.L_x_173) ;  /* 0xfffffff000e47947 */ /* 0x000fea000383ffff */
.L_x_141:
[----:B0-----:R0:W1:Y:S02]  /*8cf0*/  SYNCS.PHASECHK.TRANS64.TRYWAIT P0, [R9+URZ], R4 ;  /* 0x00000004090075a7 */ /* 0x001064000800017f */
[----:B-1----:R-:W-:Y:S05]  /*8d00*/  @!P0 NANOSLEEP.SYNCS 0x989680 ;  /* 0x009896800000895d */ /* 0x002fea0003900000 */
[----:B------:R-:W1:Y:S02]  /*8d10*/  @!P0 SYNCS.PHASECHK.TRANS64 P0, [R9+URZ], R4 ;  /* 0x00000004090085a7 */ /* 0x000e64000800007f */
[----:B-1----:R-:W-:Y:S05]  /*8d20*/  @!P0 BRA `(.L_x_141) ;  /* 0xfffffffc00f08947 */ /* 0x002fea000383ffff */
[----:B------:R-:W-:Y:S05]  /*8d30*/  BRA `(.L_x_174) ;  /* 0xfffffff000f47947 */ /* 0x000fea000383ffff */
.L_x_142:
[----:B0-----:R0:W1:Y:S02]  /*8d40*/  SYNCS.PHASECHK.TRANS64.TRYWAIT P0, [R6+URZ], R5 ;  /* 0x00000005060075a7 */ /* 0x001064000800017f */
[----:B-1----:R-:W-:Y:S05]  /*8d50*/  @!P0 NANOSLEEP.SYNCS 0x989680 ;  /* 0x009896800000895d */ /* 0x002fea0003900000 */
[----:B------:R-:W1:Y:S02]  /*8d60*/  @!P0 SYNCS.PHASECHK.TRANS64 P0, [R6+URZ], R5 ;  /* 0x00000005060085a7 */ /* 0x000e64000800007f */
[----:B-1----:R-:W-:Y:S05]  /*8d70*/  @!P0 BRA `(.L_x_142) ;  /* 0xfffffffc00f08947 */ /* 0x002fea000383ffff */
[----:B------:R-:W-:Y:S05]  /*8d80*/  BRA `(.L_x_175) ;  /* 0xfffffff400047947 */ /* 0x000fea000383ffff */
.L_x_143:
[----:B0-----:R0:W1:Y:S02]  /*8d90*/  SYNCS.PHASECHK.TRANS64.TRYWAIT P0, [R9+URZ], R4 ;  /* 0x00000004090075a7 */ /* 0x001064000800017f */
[----:B-1----:R-:W-:Y:S05]  /*8da0*/  @!P0 NANOSLEEP.SYNCS 0x989680 ;  /* 0x009896800000895d */ /* 0x002fea0003900000 */
[----:B------:R-:W1:Y:S02]  /*8db0*/  @!P0 SYNCS.PHASECHK.TRANS64 P0, [R9+URZ], R4 ;  /* 0x00000004090085a7 */ /* 0x000e64000800007f */
[----:B-1----:R-:W-:Y:S05]  /*8dc0*/  @!P0 BRA `(.L_x_143) ;  /* 0xfffffffc00f08947 */ /* 0x002fea000383ffff */
[----:B------:R-:W-:Y:S05]  /*8dd0*/  BRA `(.L_x_176) ;  /* 0xfffffff400147947 */ /* 0x000fea000383ffff */
.L_x_144:
[----:B0-----:R0:W1:Y:S02]  /*8de0*/  SYNCS.PHASECHK.TRANS64.TRYWAIT P0, [R6+URZ], R5 ;  /* 0x00000005060075a7 */ /* 0x001064000800017f */
[----:B-1----:R-:W-:Y:S05]  /*8df0*/  @!P0 NANOSLEEP.SYNCS 0x989680 ;  /* 0x009896800000895d */ /* 0x002fea0003900000 */
[----:B------:R-:W1:Y:S02]  /*8e00*/  @!P0 SYNCS.PHASECHK.TRANS64 P0, [R6+URZ], R5 ;  /* 0x00000005060085a7 */ /* 0x000e64000800007f */
[----:B-1----:R-:W-:Y:S05]  /*8e10*/  @!P0 BRA `(.L_x_144) ;  /* 0xfffffffc00f08947 */ /* 0x002fea000383ffff */
[----:B------:R-:W-:Y:S05]  /*8e20*/  BRA `(.L_x_177) ;  /* 0xfffffff4001c7947 */ /* 0x000fea000383ffff */
.L_x_178:
[----:B------:R-:W-:-:S00]  /*8e30*/  BRA `(.L_x_178) ;  /* 0xfffffffc00fc7947 */ /* 0x000fc0000383ffff */
[----:B------:R-:W-:-:S00]  /*8e40*/  NOP ;  /* 0x0000000000007918 */ /* 0x000fc00000000000 */
        /* <DEDUP_REMOVED lines=11> */
.L_x_179:


//--------------------- .nv.global.init           --------------------------
	.section	.nv.global.init,"aw",@progbits
.nv.global.init:
	.type		$str$24,@object
	.size		$str$24,($str$25 - $str$24)
$str$24:
        /*0000*/ 	.byte	0x28, 0x61, 0x64, 0x64, 0x72, 0x65, 0x73, 0x73, 0x20, 0x26, 0x20, 0x6d, 0x61, 0x73, 0x6b, 0x29
        /*0010*/ 	.byte	0x20, 0x3d, 0x3d, 0x20, 0x30, 0x00
	.type		$str$25,@object
	.size		$str$25,(__unnamed_1 - $str$25)
$str$25:
        /*0016*/ 	.byte	0x2f, 0x74, 0x6d, 0x70, 0x2f, 0x63, 0x75, 0x74, 0x6c, 0x61, 0x73, 0x73, 0x5f, 0x73, 0x77, 0x65
        /*0026*/ 	.byte	0x65, 0x70, 0x5f, 0x73, 0x72, 0x63, 0x2f, 0x69, 0x6e, 0x63, 0x6c, 0x75, 0x64, 0x65, 0x2f, 0x63
        /*0036*/ 	.byte	0x75, 0x74, 0x65, 0x2f, 0x70, 0x6f, 0x69, 0x6e, 0x74, 0x65, 0x72, 0x5f, 0x66, 0x6c, 0x61, 0x67
        /*0046*/ 	.byte	0x67, 0x65, 0x64, 0x2e, 0x68, 0x70, 0x70, 0x00
	.type		__unnamed_1,@object
	.size		__unnamed_1,(__unnamed_2 - __unnamed_1)
__unnamed_1:
        /*004e*/ 	.byte	0x61, 0x75, 0x74, 0x6f, 0x20, 0x63, 0x75, 0x74, 0x65, 0x3a, 0x3a, 0x61, 0x73, 0x5f, 0x70, 0x6f
        /* <DEDUP_REMOVED lines=27> */
        /*020e*/ 	.byte	0x32, 0x30, 0x34, 0x38, 0x3e, 0x3e, 0x3e, 0x3e, 0x3e, 0x20, 0x26, 0x5d, 0x00
	.type		__unnamed_2,@object
	.size		__unnamed_2,(.L_1 - __unnamed_2)
__unnamed_2:
        /* <DEDUP_REMOVED lines=29> */
.L_1:


//--------------------- .nv.shared._ZN7cutlass13device_kernelINS_4gemm6kernel13GemmUniversalIN4cute5tupleIJiiiiEEENS1_10collective13CollectiveMmaINS1_39MainloopSm90TmaGmmaRmemAWarpSpecializedILi14ENS5_IJNS4_1CILi1EEESB_SB_EEENS1_32KernelTmaWarpSpecializedPingpongEEENS5_IJNSA_ILi64EEESF_NSA_ILi32EEEEEEfNS5_IJSB_llEEEfSI_NS4_8TiledMMAINS4_8MMA_AtomIJNS4_4SM904GMMA29MMA_64x64x8_F32TF32TF32_RS_TNILNSM_7ScaleInE1ELSO_1EEEEEENS4_6LayoutISC_NS5_IJNSA_ILi0EEESS_SS_EEEEENS5_IJNS4_10UnderscoreESV_SV_EEEEENS4_13SM90_TMA_LOADENS4_14ComposedLayoutINS4_7SwizzleILi1ELi4ELi3EEENS4_18smem_ptr_flag_bitsILi32EEENSR_INS5_IJNSA_ILi8EEES14_EEENS5_IJSB_S14_EEEEEEENS4_9Copy_AtomIJNS4_39AutoVectorizingCopyWithAssumedAlignmentILi128EEEfEEENS4_8identityESY_S18_vS1D_EENS_8epilogue10collective6detail29Sm90TmaWarpSpecializedAdapterINS1G_15DefaultEpilogueIfNS5_IJlSB_lEEES1K_NS1F_6thread17LinearCombinationIfLi1EffLNS1L_9ScaleType4KindE0ELNS_15FloatRoundStyleE2EfEENS1_15EpilogueDefaultEEEEEvvEEEEvNT_6ParamsE --------------------------
	.section	.nv.shared._ZN7cutlass13device_kernelINS_4gemm6kernel13GemmUniversalIN4cute5tupleIJiiiiEEENS1_10collective13CollectiveMmaINS1_39MainloopSm90TmaGmmaRmemAWarpSpecializedILi14ENS5_IJNS4_1CILi1EEESB_SB_EEENS1_32KernelTmaWarpSpecializedPingpongEEENS5_IJNSA_ILi64EEESF_NSA_ILi32EEEEEEfNS5_IJSB_llEEEfSI_NS4_8TiledMMAINS4_8MMA_AtomIJNS4_4SM904GMMA29MMA_64x64x8_F32TF32TF32_RS_TNILNSM_7ScaleInE1ELSO_1EEEEEENS4_6LayoutISC_NS5_IJNSA_ILi0EEESS_SS_EEEEENS5_IJNS4_10UnderscoreESV_SV_EEEEENS4_13SM90_TMA_LOADENS4_14ComposedLayoutINS4_7SwizzleILi1ELi4ELi3EEENS4_18smem_ptr_flag_bitsILi32EEENSR_INS5_IJNSA_ILi8EEES14_EEENS5_IJSB_S14_EEEEEEENS4_9Copy_AtomIJNS4_39AutoVectorizingCopyWithAssumedAlignmentILi128EEEfEEENS4_8identityESY_S18_vS1D_EENS_8epilogue10collective6detail29Sm90TmaWarpSpecializedAdapterINS1G_15DefaultEpilogueIfNS5_IJlSB_lEEES1K_NS1F_6thread17LinearCombinationIfLi1EffLNS1L_9ScaleType4KindE0ELNS_15FloatRoundStyleE2EfEENS1_15EpilogueDefaultEEEEEvvEEEEvNT_6ParamsE,"aw",@nobits
	.sectionflags	@""
	.align	16
	.zero		1024


//--------------------- .nv.shared.reserved.0     --------------------------
	.section	.nv.shared.reserved.0,"aw",@nobits
	.weak		__nv_reservedSMEM_offset_0_alias
	.size		__nv_reservedSMEM_offset_0_alias, 0, 0
	.other		__nv_reservedSMEM_offset_0_alias,@"STO_CUDA_RESERVED_SHARED STV_DEFAULT"
__nv_reservedSMEM_offset_0_alias:
	.zero		0


//--------------------- .nv.global                --------------------------
	.section	.nv.global,"aw",@nobits
.nv.global:
	.type		_ZN40_INTERNAL_4d63e0cb_4_k_cu_574f8f3d_307004cute1_E,@object
	.size		_ZN40_INTERNAL_4d63e0cb_4_k_cu_574f8f3d_307004cute1_E,(_ZN40_INTERNAL_4d63e0cb_4_k_cu_574f8f3d_307004cuda3std3__45__cpo6cbeginE - _ZN40_INTERNAL_4d63e0cb_4_k_cu_574f8f3d_307004cute1_E)
_ZN40_INTERNAL_4d63e0cb_4_k_cu_574f8f3d_307004cute1_E:
	.zero		1
	.type		_ZN40_INTERNAL_4d63e0cb_4_k_cu_574f8f3d_307004cuda3std3__45__cpo6cbeginE,@object
	.size		_ZN40_INTERNAL_4d63e0cb_4_k_cu_574f8f3d_307004cuda3std3__45__cpo6cbeginE,(_ZN40_INTERNAL_4d63e0cb_4_k_cu_574f8f3d_307004cuda3std3__48in_placeE - _ZN40_INTERNAL_4d63e0cb_4_k_cu_574f8f3d_307004cuda3std3__45__cpo6cbeginE)
_ZN40_INTERNAL_4d63e0cb_4_k_cu_574f8f3d_307004cuda3std3__45__cpo6cbeginE:
	.zero		1
	.type		_ZN40_INTERNAL_4d63e0cb_4_k_cu_574f8f3d_307004cuda3std3__48in_placeE,@object
	.size		_ZN40_INTERNAL_4d63e0cb_4_k_cu_574f8f3d_307004cuda3std3__48in_placeE,(_ZN40_INTERNAL_4d63e0cb_4_k_cu_574f8f3d_307004cuda3std6ranges3__45__cpo9iter_moveE - _ZN40_INTERNAL_4d63e0cb_4_k_cu_574f8f3d_307004cuda3std3__48in_placeE)
_ZN40_INTERNAL_4d63e0cb_4_k_cu_574f8f3d_307004cuda3std3__48in_placeE:
	.zero		1
	.type		_ZN40_INTERNAL_4d63e0cb_4_k_cu_574f8f3d_307004cuda3std6ranges3__45__cpo9iter_moveE,@object
	.size		_ZN40_INTERNAL_4d63e0cb_4_k_cu_574f8f3d_307004cuda3std6ranges3__45__cpo9iter_moveE,(_ZN40_INTERNAL_4d63e0cb_4_k_cu_574f8f3d_307004cuda3std3__45__cpo5beginE - _ZN40_INTERNAL_4d63e0cb_4_k_cu_574f8f3d_307004cuda3std6ranges3__45__cpo9iter_moveE)
_ZN40_INTERNAL_4d63e0cb_4_k_cu_574f8f3d_307004cuda3std6ranges3__45__cpo9iter_moveE:
	.zero		1
	.type		_ZN40_INTERNAL_4d63e0cb_4_k_cu_574f8f3d_307004cuda3std3__45__cpo5beginE,@object
	.size		_ZN40_INTERNAL_4d63e0cb_4_k_cu_574f8f3d_307004cuda3std3__45__cpo5beginE,(_ZN40_INTERNAL_4d63e0cb_4_k_cu_574f8f3d_307004cuda3std3__442_GLOBAL__N__4d63e0cb_4_k_cu_574f8f3d_307006ignoreE - _ZN40_INTERNAL_4d63e0cb_4_k_cu_574f8f3d_307004cuda3std3__45__cpo5beginE)
_ZN40_INTERNAL_4d63e0cb_4_k_cu_574f8f3d_307004cuda3std3__45__cpo5beginE:
	.zero		1
	.type		_ZN40_INTERNAL_4d63e0cb_4_k_cu_574f8f3d_307004cuda3std3__442_GLOBAL__N__4d63e0cb_4_k_cu_574f8f3d_307006ignoreE,@object
	.size		_ZN40_INTERNAL_4d63e0cb_4_k_cu_574f8f3d_307004cuda3std3__442_GLOBAL__N__4d63e0cb_4_k_cu_574f8f3d_307006ignoreE,(_ZN40_INTERNAL_4d63e0cb_4_k_cu_574f8f3d_307004cute7productE - _ZN40_INTERNAL_4d63e0cb_4_k_cu_574f8f3d_307004cuda3std3__442_GLOBAL__N__4d63e0cb_4_k_cu_574f8f3d_307006ignoreE)
_ZN40_INTERNAL_4d63e0cb_4_k_cu_574f8f3d_307004cuda3std3__442_GLOBAL__N__4d63e0cb_4_k_cu_574f8f3d_307006ignoreE:
	.zero		1
	.type		_ZN40_INTERNAL_4d63e0cb_4_k_cu_574f8f3d_307004cute7productE,@object
	.size		_ZN40_INTERNAL_4d63e0cb_4_k_cu_574f8f3d_307004cute7productE,(_ZN40_INTERNAL_4d63e0cb_4_k_cu_574f8f3d_307004cuda3std3__45__cpo3endE - _ZN40_INTERNAL_4d63e0cb_4_k_cu_574f8f3d_307004cute7productE)
_ZN40_INTERNAL_4d63e0cb_4_k_cu_574f8f3d_307004cute7productE:
	.zero		1
	.type		_ZN40_INTERNAL_4d63e0cb_4_k_cu_574f8f3d_307004cuda3std3__45__cpo3endE,@object
	.size		_ZN40_INTERNAL_4d63e0cb_4_k_cu_574f8f3d_307004cuda3std3__45__cpo3endE,(_ZN40_INTERNAL_4d63e0cb_4_k_cu_574f8f3d_307004cuda3std3__419piecewise_constructE - _ZN40_INTERNAL_4d63e0cb_4_k_cu_574f8f3d_307004cuda3std3__45__cpo3endE)
_ZN40_INTERNAL_4d63e0cb_4_k_cu_574f8f3d_307004cuda3std3__45__cpo3endE:
	.zero		1
	.type		_ZN40_INTERNAL_4d63e0cb_4_k_cu_574f8f3d_307004cuda3std3__419piecewise_constructE,@object
	.size		_ZN40_INTERNAL_4d63e0cb_4_k_cu_574f8f3d_307004cuda3std3__419piecewise_constructE,(_ZN40_INTERNAL_4d63e0cb_4_k_cu_574f8f3d_307004cuda3std3__45__cpo4cendE - _ZN40_INTERNAL_4d63e0cb_4_k_cu_574f8f3d_307004cuda3std3__419piecewise_constructE)
_ZN40_INTERNAL_4d63e0cb_4_k_cu_574f8f3d_307004cuda3std3__419piecewise_constructE:
	.zero		1
	.type		_ZN40_INTERNAL_4d63e0cb_4_k_cu_574f8f3d_307004cuda3std3__45__cpo4cendE,@object
	.size		_ZN40_INTERNAL_4d63e0cb_4_k_cu_574f8f3d_307004cuda3std3__45__cpo4cendE,(_ZN40_INTERNAL_4d63e0cb_4_k_cu_574f8f3d_307004cuda3std6ranges3__45__cpo4swapE - _ZN40_INTERNAL_4d63e0cb_4_k_cu_574f8f3d_307004cuda3std3__45__cpo4cendE)
_ZN40_INTERNAL_4d63e0cb_4_k_cu_574f8f3d_307004cuda3std3__45__cpo4cendE:
	.zero		1
	.type		_ZN40_INTERNAL_4d63e0cb_4_k_cu_574f8f3d_307004cuda3std6ranges3__45__cpo4swapE,@object
	.size		_ZN40_INTERNAL_4d63e0cb_4_k_cu_574f8f3d_307004cuda3std6ranges3__45__cpo4swapE,(.L_9 - _ZN40_INTERNAL_4d63e0cb_4_k_cu_574f8f3d_307004cuda3std6ranges3__45__cpo4swapE)
_ZN40_INTERNAL_4d63e0cb_4_k_cu_574f8f3d_307004cuda3std6ranges3__45__cpo4swapE:
	.zero		1
.L_9:


//--------------------- .nv.constant0._ZN7cutlass13device_kernelINS_4gemm6kernel13GemmUniversalIN4cute5tupleIJiiiiEEENS1_10collective13CollectiveMmaINS1_39MainloopSm90TmaGmmaRmemAWarpSpecializedILi14ENS5_IJNS4_1CILi1EEESB_SB_EEENS1_32KernelTmaWarpSpecializedPingpongEEENS5_IJNSA_ILi64EEESF_NSA_ILi32EEEEEEfNS5_IJSB_llEEEfSI_NS4_8TiledMMAINS4_8MMA_AtomIJNS4_4SM904GMMA29MMA_64x64x8_F32TF32TF32_RS_TNILNSM_7ScaleInE1ELSO_1EEEEEENS4_6LayoutISC_NS5_IJNSA_ILi0EEESS_SS_EEEEENS5_IJNS4_10UnderscoreESV_SV_EEEEENS4_13SM90_TMA_LOADENS4_14ComposedLayoutINS4_7SwizzleILi1ELi4ELi3EEENS4_18smem_ptr_flag_bitsILi32EEENSR_INS5_IJNSA_ILi8EEES14_EEENS5_IJSB_S14_EEEEEEENS4_9Copy_AtomIJNS4_39AutoVectorizingCopyWithAssumedAlignmentILi128EEEfEEENS4_8identityESY_S18_vS1D_EENS_8epilogue10collective6detail29Sm90TmaWarpSpecializedAdapterINS1G_15DefaultEpilogueIfNS5_IJlSB_lEEES1K_NS1F_6thread17LinearCombinationIfLi1EffLNS1L_9ScaleType4KindE0ELNS_15FloatRoundStyleE2EfEENS1_15EpilogueDefaultEEEEEvvEEEEvNT_6ParamsE --------------------------
	.section	.nv.constant0._ZN7cutlass13device_kernelINS_4gemm6kernel13GemmUniversalIN4cute5tupleIJiiiiEEENS1_10collective13CollectiveMmaINS1_39MainloopSm90TmaGmmaRmemAWarpSpecializedILi14ENS5_IJNS4_1CILi1EEESB_SB_EEENS1_32KernelTmaWarpSpecializedPingpongEEENS5_IJNSA_ILi64EEESF_NSA_ILi32EEEEEEfNS5_IJSB_llEEEfSI_NS4_8TiledMMAINS4_8MMA_AtomIJNS4_4SM904GMMA29MMA_64x64x8_F32TF32TF32_RS_TNILNSM_7ScaleInE1ELSO_1EEEEEENS4_6LayoutISC_NS5_IJNSA_ILi0EEESS_SS_EEEEENS5_IJNS4_10UnderscoreESV_SV_EEEEENS4_13SM90_TMA_LOADENS4_14ComposedLayoutINS4_7SwizzleILi1ELi4ELi3EEENS4_18smem_ptr_flag_bitsILi32EEENSR_INS5_IJNSA_ILi8EEES14_EEENS5_IJSB_S14_EEEEEEENS4_9Copy_AtomIJNS4_39AutoVectorizingCopyWithAssumedAlignmentILi128EEEfEEENS4_8identityESY_S18_vS1D_EENS_8epilogue10collective6detail29Sm90TmaWarpSpecializedAdapterINS1G_15DefaultEpilogueIfNS5_IJlSB_lEEES1K_NS1F_6thread17LinearCombinationIfLi1EffLNS1L_9ScaleType4KindE0ELNS_15FloatRoundStyleE2EfEENS1_15EpilogueDefaultEEEEEvvEEEEvNT_6ParamsE,"a",@progbits
	.sectionflags	@""
	.align	4
.nv.constant0._ZN7cutlass13device_kernelINS_4gemm6kernel13GemmUniversalIN4cute5tupleIJiiiiEEENS1_10collective13CollectiveMmaINS1_39MainloopSm90TmaGmmaRmemAWarpSpecializedILi14ENS5_IJNS4_1CILi1EEESB_SB_EEENS1_32KernelTmaWarpSpecializedPingpongEEENS5_IJNSA_ILi64EEESF_NSA_ILi32EEEEEEfNS5_IJSB_llEEEfSI_NS4_8TiledMMAINS4_8MMA_AtomIJNS4_4SM904GMMA29MMA_64x64x8_F32TF32TF32_RS_TNILNSM_7ScaleInE1ELSO_1EEEEEENS4_6LayoutISC_NS5_IJNSA_ILi0EEESS_SS_EEEEENS5_IJNS4_10UnderscoreESV_SV_EEEEENS4_13SM90_TMA_LOADENS4_14ComposedLayoutINS4_7SwizzleILi1ELi4ELi3EEENS4_18smem_ptr_flag_bitsILi32EEENSR_INS5_IJNSA_ILi8EEES14_EEENS5_IJSB_S14_EEEEEEENS4_9Copy_AtomIJNS4_39AutoVectorizingCopyWithAssumedAlignmentILi128EEEfEEENS4_8identityESY_S18_vS1D_EENS_8epilogue10collective6detail29Sm90TmaWarpSpecializedAdapterINS1G_15DefaultEpilogueIfNS5_IJlSB_lEEES1K_NS1F_6thread17LinearCombinationIfLi1EffLNS1L_9ScaleType4KindE0ELNS_15FloatRoundStyleE2EfEENS1_15EpilogueDefaultEEEEEvvEEEEvNT_6ParamsE:
	.zero		1664


//--------------------- SYMBOLS --------------------------

	.type		.nv.reservedSmem.offset0,@object
	.size		.nv.reservedSmem.offset0,0x4
	.type		__assertfail,@function
